//
// Generated by NVIDIA NVVM Compiler
//
// Compiler Build ID: CL-36424714
// Cuda compilation tools, release 13.0, V13.0.88
// Based on NVVM 20.0.0
//

.version 9.0
.target sm_100
.address_size 64

	// .globl	_Z9calcularCPKfS0_Pfi
.extern .shared .align 16 .b8 sdata[];

.visible .entry _Z9calcularCPKfS0_Pfi(
	.param .u64 .ptr .align 1 _Z9calcularCPKfS0_Pfi_param_0,
	.param .u64 .ptr .align 1 _Z9calcularCPKfS0_Pfi_param_1,
	.param .u64 .ptr .align 1 _Z9calcularCPKfS0_Pfi_param_2,
	.param .u32 _Z9calcularCPKfS0_Pfi_param_3
)
{
	.reg .pred 	%p<16>;
	.reg .b32 	%r<36>;
	.reg .b32 	%f<60>;
	.reg .b64 	%rd<17>;

	ld.param.u64 	%rd10, [_Z9calcularCPKfS0_Pfi_param_0];
	ld.param.u64 	%rd11, [_Z9calcularCPKfS0_Pfi_param_1];
	ld.param.u64 	%rd9, [_Z9calcularCPKfS0_Pfi_param_2];
	ld.param.u32 	%r17, [_Z9calcularCPKfS0_Pfi_param_3];
	cvta.to.global.u64 	%rd1, %rd11;
	cvta.to.global.u64 	%rd2, %rd10;
	mov.u32 	%r18, %ctaid.x;
	mov.u32 	%r1, %ntid.x;
	mul.lo.s32 	%r33, %r18, %r1;
	add.s32 	%r3, %r33, %r1;
	mov.u32 	%r19, %tid.x;
	add.s32 	%r4, %r33, %r19;
	setp.ge.u32 	%p1, %r4, %r17;
	@%p1 bra 	$L__BB0_23;
	cvta.to.global.u64 	%rd12, %rd9;
	mul.wide.u32 	%rd13, %r4, 4;
	add.s64 	%rd3, %rd12, %rd13;
	mov.b32 	%r20, 0;
	st.global.u32 	[%rd3], %r20;
	setp.ge.u32 	%p2, %r33, %r3;
	@%p2 bra 	$L__BB0_23;
	cvt.rn.f32.u32 	%f1, %r4;
	and.b32  	%r5, %r1, 3;
	setp.eq.s32 	%p3, %r5, 0;
	mov.f32 	%f54, 0f00000000;
	@%p3 bra 	$L__BB0_8;
	neg.s32 	%r31, %r5;
	mov.f32 	%f54, 0f00000000;
$L__BB0_4:
	.pragma "nounroll";
	mul.wide.s32 	%rd14, %r33, 4;
	add.s64 	%rd4, %rd1, %rd14;
	add.s64 	%rd15, %rd2, %rd14;
	ld.global.f32 	%f32, [%rd15];
	mul.f32 	%f3, %f32, %f1;
	cvt.rpi.f32.f32 	%f33, %f3;
	cvt.rzi.s32.f32 	%r21, %f33;
	and.b32  	%r22, %r21, 1;
	setp.eq.b32 	%p4, %r22, 1;
	not.pred 	%p5, %p4;
	@%p5 bra 	$L__BB0_6;
	ld.global.f32 	%f34, [%rd4];
	sub.f32 	%f53, %f3, %f34;
	bra.uni 	$L__BB0_7;
$L__BB0_6:
	ld.global.f32 	%f35, [%rd4];
	add.f32 	%f53, %f3, %f35;
$L__BB0_7:
	add.f32 	%f54, %f53, %f54;
	st.global.f32 	[%rd3], %f54;
	add.s32 	%r33, %r33, 1;
	add.s32 	%r31, %r31, 1;
	setp.ne.s32 	%p6, %r31, 0;
	@%p6 bra 	$L__BB0_4;
$L__BB0_8:
	setp.lt.u32 	%p7, %r1, 4;
	@%p7 bra 	$L__BB0_23;
	sub.s32 	%r34, %r33, %r3;
	add.s64 	%rd5, %rd2, 8;
	add.s64 	%rd6, %rd1, 8;
$L__BB0_10:
	mul.wide.s32 	%rd16, %r33, 4;
	add.s64 	%rd7, %rd5, %rd16;
	add.s64 	%rd8, %rd6, %rd16;
	ld.global.f32 	%f36, [%rd7+-8];
	mul.f32 	%f10, %f36, %f1;
	cvt.rpi.f32.f32 	%f37, %f10;
	cvt.rzi.s32.f32 	%r23, %f37;
	and.b32  	%r24, %r23, 1;
	setp.eq.b32 	%p8, %r24, 1;
	@%p8 bra 	$L__BB0_12;
	ld.global.f32 	%f39, [%rd8+-8];
	add.f32 	%f56, %f10, %f39;
	bra.uni 	$L__BB0_13;
$L__BB0_12:
	ld.global.f32 	%f38, [%rd8+-8];
	sub.f32 	%f56, %f10, %f38;
$L__BB0_13:
	add.f32 	%f14, %f56, %f54;
	st.global.f32 	[%rd3], %f14;
	ld.global.f32 	%f40, [%rd7+-4];
	mul.f32 	%f15, %f40, %f1;
	cvt.rpi.f32.f32 	%f41, %f15;
	cvt.rzi.s32.f32 	%r25, %f41;
	and.b32  	%r26, %r25, 1;
	setp.eq.b32 	%p9, %r26, 1;
	not.pred 	%p10, %p9;
	@%p10 bra 	$L__BB0_15;
	ld.global.f32 	%f42, [%rd8+-4];
	sub.f32 	%f57, %f15, %f42;
	bra.uni 	$L__BB0_16;
$L__BB0_15:
	ld.global.f32 	%f43, [%rd8+-4];
	add.f32 	%f57, %f15, %f43;
$L__BB0_16:
	add.f32 	%f19, %f57, %f14;
	st.global.f32 	[%rd3], %f19;
	ld.global.f32 	%f44, [%rd7];
	mul.f32 	%f20, %f44, %f1;
	cvt.rpi.f32.f32 	%f45, %f20;
	cvt.rzi.s32.f32 	%r27, %f45;
	and.b32  	%r28, %r27, 1;
	setp.eq.b32 	%p11, %r28, 1;
	not.pred 	%p12, %p11;
	@%p12 bra 	$L__BB0_18;
	ld.global.f32 	%f46, [%rd8];
	sub.f32 	%f58, %f20, %f46;
	bra.uni 	$L__BB0_19;
$L__BB0_18:
	ld.global.f32 	%f47, [%rd8];
	add.f32 	%f58, %f20, %f47;
$L__BB0_19:
	add.f32 	%f24, %f58, %f19;
	st.global.f32 	[%rd3], %f24;
	ld.global.f32 	%f48, [%rd7+4];
	mul.f32 	%f25, %f48, %f1;
	cvt.rpi.f32.f32 	%f49, %f25;
	cvt.rzi.s32.f32 	%r29, %f49;
	and.b32  	%r30, %r29, 1;
	setp.eq.b32 	%p13, %r30, 1;
	not.pred 	%p14, %p13;
	@%p14 bra 	$L__BB0_21;
	ld.global.f32 	%f50, [%rd8+4];
	sub.f32 	%f59, %f25, %f50;
	bra.uni 	$L__BB0_22;
$L__BB0_21:
	ld.global.f32 	%f51, [%rd8+4];
	add.f32 	%f59, %f25, %f51;
$L__BB0_22:
	add.f32 	%f54, %f59, %f24;
	st.global.f32 	[%rd3], %f54;
	add.s32 	%r33, %r33, 4;
	add.s32 	%r34, %r34, 4;
	setp.ne.s32 	%p15, %r34, 0;
	@%p15 bra 	$L__BB0_10;
$L__BB0_23:
	ret;

}
	// .globl	_Z16calcularC_sharedPKfS0_Pfi
.visible .entry _Z16calcularC_sharedPKfS0_Pfi(
	.param .u64 .ptr .align 1 _Z16calcularC_sharedPKfS0_Pfi_param_0,
	.param .u64 .ptr .align 1 _Z16calcularC_sharedPKfS0_Pfi_param_1,
	.param .u64 .ptr .align 1 _Z16calcularC_sharedPKfS0_Pfi_param_2,
	.param .u32 _Z16calcularC_sharedPKfS0_Pfi_param_3
)
{
	.reg .pred 	%p<39>;
	.reg .b32 	%r<78>;
	.reg .b32 	%f<174>;
	.reg .b64 	%rd<11>;

	ld.param.u64 	%rd2, [_Z16calcularC_sharedPKfS0_Pfi_param_0];
	ld.param.u64 	%rd3, [_Z16calcularC_sharedPKfS0_Pfi_param_1];
	ld.param.u64 	%rd4, [_Z16calcularC_sharedPKfS0_Pfi_param_2];
	ld.param.u32 	%r24, [_Z16calcularC_sharedPKfS0_Pfi_param_3];
	mov.u32 	%r25, %ctaid.x;
	mov.u32 	%r1, %ntid.x;
	mov.u32 	%r2, %tid.x;
	mad.lo.s32 	%r3, %r25, %r1, %r2;
	setp.ge.u32 	%p1, %r3, %r24;
	@%p1 bra 	$L__BB1_58;
	cvta.to.global.u64 	%rd5, %rd4;
	cvta.to.global.u64 	%rd6, %rd2;
	cvta.to.global.u64 	%rd7, %rd3;
	mul.wide.u32 	%rd8, %r3, 4;
	add.s64 	%rd1, %rd5, %rd8;
	mov.b32 	%r76, 0;
	st.global.u32 	[%rd1], %r76;
	add.s64 	%rd9, %rd6, %rd8;
	ld.global.f32 	%f87, [%rd9];
	shl.b32 	%r27, %r2, 2;
	mov.u32 	%r28, sdata;
	add.s32 	%r29, %r28, %r27;
	st.shared.f32 	[%r29], %f87;
	add.s64 	%rd10, %rd7, %rd8;
	ld.global.f32 	%f88, [%rd10];
	shl.b32 	%r4, %r1, 2;
	add.s32 	%r30, %r29, %r4;
	st.shared.f32 	[%r30], %f88;
	bar.sync 	0;
	cvt.rn.f32.u32 	%f1, %r3;
	ld.global.f32 	%f173, [%rd1];
	and.b32  	%r5, %r1, 7;
	setp.lt.u32 	%p2, %r1, 8;
	@%p2 bra 	$L__BB1_28;
	and.b32  	%r76, %r1, 2040;
	add.s32 	%r73, %r28, 16;
	and.b32  	%r33, %r1, -8;
	neg.s32 	%r74, %r33;
$L__BB1_3:
	.pragma "nounroll";
	ld.shared.f32 	%f89, [%r73+-16];
	mul.f32 	%f4, %f89, %f1;
	cvt.rpi.f32.f32 	%f90, %f4;
	cvt.rzi.s32.f32 	%r34, %f90;
	and.b32  	%r35, %r34, 1;
	setp.eq.b32 	%p3, %r35, 1;
	add.s32 	%r10, %r73, %r4;
	@%p3 bra 	$L__BB1_5;
	ld.shared.f32 	%f92, [%r10+-16];
	add.f32 	%f152, %f4, %f92;
	bra.uni 	$L__BB1_6;
$L__BB1_5:
	ld.shared.f32 	%f91, [%r10+-16];
	sub.f32 	%f152, %f4, %f91;
$L__BB1_6:
	add.f32 	%f8, %f152, %f173;
	ld.shared.f32 	%f93, [%r73+-12];
	mul.f32 	%f9, %f93, %f1;
	cvt.rpi.f32.f32 	%f94, %f9;
	cvt.rzi.s32.f32 	%r36, %f94;
	and.b32  	%r37, %r36, 1;
	setp.eq.b32 	%p4, %r37, 1;
	not.pred 	%p5, %p4;
	@%p5 bra 	$L__BB1_8;
	ld.shared.f32 	%f95, [%r10+-12];
	sub.f32 	%f153, %f9, %f95;
	bra.uni 	$L__BB1_9;
$L__BB1_8:
	ld.shared.f32 	%f96, [%r10+-12];
	add.f32 	%f153, %f9, %f96;
$L__BB1_9:
	add.f32 	%f13, %f153, %f8;
	ld.shared.f32 	%f97, [%r73+-8];
	mul.f32 	%f14, %f97, %f1;
	cvt.rpi.f32.f32 	%f98, %f14;
	cvt.rzi.s32.f32 	%r38, %f98;
	and.b32  	%r39, %r38, 1;
	setp.eq.b32 	%p6, %r39, 1;
	not.pred 	%p7, %p6;
	@%p7 bra 	$L__BB1_11;
	ld.shared.f32 	%f99, [%r10+-8];
	sub.f32 	%f154, %f14, %f99;
	bra.uni 	$L__BB1_12;
$L__BB1_11:
	ld.shared.f32 	%f100, [%r10+-8];
	add.f32 	%f154, %f14, %f100;
$L__BB1_12:
	add.f32 	%f18, %f154, %f13;
	ld.shared.f32 	%f101, [%r73+-4];
	mul.f32 	%f19, %f101, %f1;
	cvt.rpi.f32.f32 	%f102, %f19;
	cvt.rzi.s32.f32 	%r40, %f102;
	and.b32  	%r41, %r40, 1;
	setp.eq.b32 	%p8, %r41, 1;
	not.pred 	%p9, %p8;
	@%p9 bra 	$L__BB1_14;
	ld.shared.f32 	%f103, [%r10+-4];
	sub.f32 	%f155, %f19, %f103;
	bra.uni 	$L__BB1_15;
$L__BB1_14:
	ld.shared.f32 	%f104, [%r10+-4];
	add.f32 	%f155, %f19, %f104;
$L__BB1_15:
	add.f32 	%f23, %f155, %f18;
	ld.shared.f32 	%f105, [%r73];
	mul.f32 	%f24, %f105, %f1;
	cvt.rpi.f32.f32 	%f106, %f24;
	cvt.rzi.s32.f32 	%r42, %f106;
	and.b32  	%r43, %r42, 1;
	setp.eq.b32 	%p10, %r43, 1;
	not.pred 	%p11, %p10;
	@%p11 bra 	$L__BB1_17;
	ld.shared.f32 	%f107, [%r10];
	sub.f32 	%f156, %f24, %f107;
	bra.uni 	$L__BB1_18;
$L__BB1_17:
	ld.shared.f32 	%f108, [%r10];
	add.f32 	%f156, %f24, %f108;
$L__BB1_18:
	add.f32 	%f28, %f156, %f23;
	ld.shared.f32 	%f109, [%r73+4];
	mul.f32 	%f29, %f109, %f1;
	cvt.rpi.f32.f32 	%f110, %f29;
	cvt.rzi.s32.f32 	%r44, %f110;
	and.b32  	%r45, %r44, 1;
	setp.eq.b32 	%p12, %r45, 1;
	not.pred 	%p13, %p12;
	@%p13 bra 	$L__BB1_20;
	ld.shared.f32 	%f111, [%r10+4];
	sub.f32 	%f157, %f29, %f111;
	bra.uni 	$L__BB1_21;
$L__BB1_20:
	ld.shared.f32 	%f112, [%r10+4];
	add.f32 	%f157, %f29, %f112;
$L__BB1_21:
	add.f32 	%f33, %f157, %f28;
	ld.shared.f32 	%f113, [%r73+8];
	mul.f32 	%f34, %f113, %f1;
	cvt.rpi.f32.f32 	%f114, %f34;
	cvt.rzi.s32.f32 	%r46, %f114;
	and.b32  	%r47, %r46, 1;
	setp.eq.b32 	%p14, %r47, 1;
	not.pred 	%p15, %p14;
	@%p15 bra 	$L__BB1_23;
	ld.shared.f32 	%f115, [%r10+8];
	sub.f32 	%f158, %f34, %f115;
	bra.uni 	$L__BB1_24;
$L__BB1_23:
	ld.shared.f32 	%f116, [%r10+8];
	add.f32 	%f158, %f34, %f116;
$L__BB1_24:
	add.f32 	%f38, %f158, %f33;
	ld.shared.f32 	%f117, [%r73+12];
	mul.f32 	%f39, %f117, %f1;
	cvt.rpi.f32.f32 	%f118, %f39;
	cvt.rzi.s32.f32 	%r48, %f118;
	and.b32  	%r49, %r48, 1;
	setp.eq.b32 	%p16, %r49, 1;
	not.pred 	%p17, %p16;
	@%p17 bra 	$L__BB1_26;
	ld.shared.f32 	%f119, [%r10+12];
	sub.f32 	%f159, %f39, %f119;
	bra.uni 	$L__BB1_27;
$L__BB1_26:
	ld.shared.f32 	%f120, [%r10+12];
	add.f32 	%f159, %f39, %f120;
$L__BB1_27:
	add.f32 	%f173, %f159, %f38;
	add.s32 	%r74, %r74, 8;
	add.s32 	%r73, %r73, 32;
	setp.ne.s32 	%p18, %r74, 0;
	@%p18 bra 	$L__BB1_3;
$L__BB1_28:
	setp.eq.s32 	%p19, %r5, 0;
	@%p19 bra 	$L__BB1_57;
	and.b32  	%r14, %r1, 3;
	setp.lt.u32 	%p20, %r5, 4;
	@%p20 bra 	$L__BB1_43;
	shl.b32 	%r50, %r76, 2;
	add.s32 	%r15, %r28, %r50;
	ld.shared.f32 	%f122, [%r15];
	mul.f32 	%f46, %f122, %f1;
	cvt.rpi.f32.f32 	%f123, %f46;
	cvt.rzi.s32.f32 	%r52, %f123;
	and.b32  	%r53, %r52, 1;
	setp.eq.b32 	%p21, %r53, 1;
	not.pred 	%p22, %p21;
	add.s32 	%r16, %r15, %r4;
	@%p22 bra 	$L__BB1_32;
	ld.shared.f32 	%f124, [%r16];
	sub.f32 	%f162, %f46, %f124;
	bra.uni 	$L__BB1_33;
$L__BB1_32:
	ld.shared.f32 	%f125, [%r16];
	add.f32 	%f162, %f46, %f125;
$L__BB1_33:
	add.f32 	%f50, %f162, %f173;
	ld.shared.f32 	%f126, [%r15+4];
	mul.f32 	%f51, %f126, %f1;
	cvt.rpi.f32.f32 	%f127, %f51;
	cvt.rzi.s32.f32 	%r54, %f127;
	and.b32  	%r55, %r54, 1;
	setp.eq.b32 	%p23, %r55, 1;
	not.pred 	%p24, %p23;
	@%p24 bra 	$L__BB1_35;
	ld.shared.f32 	%f128, [%r16+4];
	sub.f32 	%f163, %f51, %f128;
	bra.uni 	$L__BB1_36;
$L__BB1_35:
	ld.shared.f32 	%f129, [%r16+4];
	add.f32 	%f163, %f51, %f129;
$L__BB1_36:
	add.f32 	%f55, %f163, %f50;
	ld.shared.f32 	%f130, [%r15+8];
	mul.f32 	%f56, %f130, %f1;
	cvt.rpi.f32.f32 	%f131, %f56;
	cvt.rzi.s32.f32 	%r56, %f131;
	and.b32  	%r57, %r56, 1;
	setp.eq.b32 	%p25, %r57, 1;
	not.pred 	%p26, %p25;
	@%p26 bra 	$L__BB1_38;
	ld.shared.f32 	%f132, [%r16+8];
	sub.f32 	%f164, %f56, %f132;
	bra.uni 	$L__BB1_39;
$L__BB1_38:
	ld.shared.f32 	%f133, [%r16+8];
	add.f32 	%f164, %f56, %f133;
$L__BB1_39:
	add.f32 	%f60, %f164, %f55;
	ld.shared.f32 	%f134, [%r15+12];
	mul.f32 	%f61, %f134, %f1;
	cvt.rpi.f32.f32 	%f135, %f61;
	cvt.rzi.s32.f32 	%r58, %f135;
	and.b32  	%r59, %r58, 1;
	setp.eq.b32 	%p27, %r59, 1;
	not.pred 	%p28, %p27;
	@%p28 bra 	$L__BB1_41;
	ld.shared.f32 	%f136, [%r16+12];
	sub.f32 	%f165, %f61, %f136;
	bra.uni 	$L__BB1_42;
$L__BB1_41:
	ld.shared.f32 	%f137, [%r16+12];
	add.f32 	%f165, %f61, %f137;
$L__BB1_42:
	add.f32 	%f173, %f165, %f60;
	add.s32 	%r76, %r76, 4;
$L__BB1_43:
	setp.eq.s32 	%p29, %r14, 0;
	@%p29 bra 	$L__BB1_57;
	setp.eq.s32 	%p30, %r14, 1;
	@%p30 bra 	$L__BB1_52;
	shl.b32 	%r60, %r76, 2;
	add.s32 	%r19, %r28, %r60;
	ld.shared.f32 	%f139, [%r19];
	mul.f32 	%f68, %f139, %f1;
	cvt.rpi.f32.f32 	%f140, %f68;
	cvt.rzi.s32.f32 	%r62, %f140;
	and.b32  	%r63, %r62, 1;
	setp.eq.b32 	%p31, %r63, 1;
	not.pred 	%p32, %p31;
	add.s32 	%r20, %r19, %r4;
	@%p32 bra 	$L__BB1_47;
	ld.shared.f32 	%f141, [%r20];
	sub.f32 	%f168, %f68, %f141;
	bra.uni 	$L__BB1_48;
$L__BB1_47:
	ld.shared.f32 	%f142, [%r20];
	add.f32 	%f168, %f68, %f142;
$L__BB1_48:
	add.f32 	%f72, %f168, %f173;
	ld.shared.f32 	%f143, [%r19+4];
	mul.f32 	%f73, %f143, %f1;
	cvt.rpi.f32.f32 	%f144, %f73;
	cvt.rzi.s32.f32 	%r64, %f144;
	and.b32  	%r65, %r64, 1;
	setp.eq.b32 	%p33, %r65, 1;
	not.pred 	%p34, %p33;
	@%p34 bra 	$L__BB1_50;
	ld.shared.f32 	%f145, [%r20+4];
	sub.f32 	%f169, %f73, %f145;
	bra.uni 	$L__BB1_51;
$L__BB1_50:
	ld.shared.f32 	%f146, [%r20+4];
	add.f32 	%f169, %f73, %f146;
$L__BB1_51:
	add.f32 	%f173, %f169, %f72;
	add.s32 	%r76, %r76, 2;
$L__BB1_52:
	and.b32  	%r66, %r1, 1;
	setp.eq.b32 	%p35, %r66, 1;
	not.pred 	%p36, %p35;
	@%p36 bra 	$L__BB1_57;
	shl.b32 	%r67, %r76, 2;
	add.s32 	%r23, %r28, %r67;
	ld.shared.f32 	%f147, [%r23];
	mul.f32 	%f80, %f147, %f1;
	cvt.rpi.f32.f32 	%f148, %f80;
	cvt.rzi.s32.f32 	%r69, %f148;
	and.b32  	%r70, %r69, 1;
	setp.eq.b32 	%p37, %r70, 1;
	not.pred 	%p38, %p37;
	@%p38 bra 	$L__BB1_55;
	add.s32 	%r71, %r23, %r4;
	ld.shared.f32 	%f149, [%r71];
	sub.f32 	%f172, %f80, %f149;
	bra.uni 	$L__BB1_56;
$L__BB1_55:
	add.s32 	%r72, %r23, %r4;
	ld.shared.f32 	%f150, [%r72];
	add.f32 	%f172, %f80, %f150;
$L__BB1_56:
	add.f32 	%f173, %f172, %f173;
$L__BB1_57:
	st.global.f32 	[%rd1], %f173;
$L__BB1_58:
	ret;

}
	// .globl	_Z9calcularDPKfPfj
.visible .entry _Z9calcularDPKfPfj(
	.param .u64 .ptr .align 1 _Z9calcularDPKfPfj_param_0,
	.param .u64 .ptr .align 1 _Z9calcularDPKfPfj_param_1,
	.param .u32 _Z9calcularDPKfPfj_param_2
)
{
	.reg .pred 	%p<6>;
	.reg .b32 	%r<18>;
	.reg .b32 	%f<8>;
	.reg .b64 	%rd<11>;

	ld.param.u64 	%rd1, [_Z9calcularDPKfPfj_param_0];
	ld.param.u64 	%rd2, [_Z9calcularDPKfPfj_param_1];
	ld.param.u32 	%r8, [_Z9calcularDPKfPfj_param_2];
	mov.u32 	%r1, %tid.x;
	mov.u32 	%r2, %ctaid.x;
	mov.u32 	%r17, %ntid.x;
	mul.lo.s32 	%r9, %r17, %r2;
	shl.b32 	%r10, %r9, 1;
	add.s32 	%r4, %r10, %r1;
	shl.b32 	%r11, %r1, 2;
	mov.u32 	%r12, sdata;
	add.s32 	%r5, %r12, %r11;
	mov.b32 	%r13, 0;
	st.shared.u32 	[%r5], %r13;
	setp.ge.u32 	%p1, %r4, %r8;
	@%p1 bra 	$L__BB2_2;
	cvta.to.global.u64 	%rd3, %rd1;
	mul.wide.u32 	%rd4, %r4, 4;
	add.s64 	%rd5, %rd3, %rd4;
	ld.global.f32 	%f1, [%rd5];
	add.s32 	%r14, %r4, %r17;
	mul.wide.u32 	%rd6, %r14, 4;
	add.s64 	%rd7, %rd3, %rd6;
	ld.global.f32 	%f2, [%rd7];
	add.f32 	%f3, %f1, %f2;
	st.shared.f32 	[%r5], %f3;
$L__BB2_2:
	bar.sync 	0;
	setp.lt.u32 	%p2, %r17, 2;
	@%p2 bra 	$L__BB2_6;
$L__BB2_3:
	shr.u32 	%r7, %r17, 1;
	setp.ge.u32 	%p3, %r1, %r7;
	@%p3 bra 	$L__BB2_5;
	shl.b32 	%r15, %r7, 2;
	add.s32 	%r16, %r5, %r15;
	ld.shared.f32 	%f4, [%r16];
	ld.shared.f32 	%f5, [%r5];
	add.f32 	%f6, %f4, %f5;
	st.shared.f32 	[%r5], %f6;
$L__BB2_5:
	bar.sync 	0;
	setp.gt.u32 	%p4, %r17, 3;
	mov.u32 	%r17, %r7;
	@%p4 bra 	$L__BB2_3;
$L__BB2_6:
	setp.ne.s32 	%p5, %r1, 0;
	@%p5 bra 	$L__BB2_8;
	ld.shared.f32 	%f7, [sdata];
	cvta.to.global.u64 	%rd8, %rd2;
	mul.wide.u32 	%rd9, %r2, 4;
	add.s64 	%rd10, %rd8, %rd9;
	st.global.f32 	[%rd10], %f7;
$L__BB2_8:
	ret;

}
	// .globl	_Z11calcularMaxPKfPfi
.visible .entry _Z11calcularMaxPKfPfi(
	.param .u64 .ptr .align 1 _Z11calcularMaxPKfPfi_param_0,
	.param .u64 .ptr .align 1 _Z11calcularMaxPKfPfi_param_1,
	.param .u32 _Z11calcularMaxPKfPfi_param_2
)
{
	.reg .pred 	%p<8>;
	.reg .b32 	%r<17>;
	.reg .b32 	%f<7>;
	.reg .b64 	%rd<11>;

	ld.param.u64 	%rd1, [_Z11calcularMaxPKfPfi_param_0];
	ld.param.u64 	%rd2, [_Z11calcularMaxPKfPfi_param_1];
	ld.param.u32 	%r8, [_Z11calcularMaxPKfPfi_param_2];
	mov.u32 	%r1, %tid.x;
	mov.u32 	%r2, %ctaid.x;
	mov.u32 	%r16, %ntid.x;
	mul.lo.s32 	%r9, %r16, %r2;
	shl.b32 	%r10, %r9, 1;
	add.s32 	%r4, %r10, %r1;
	setp.ge.u32 	%p1, %r4, %r8;
	shl.b32 	%r11, %r1, 2;
	mov.u32 	%r12, sdata;
	add.s32 	%r5, %r12, %r11;
	@%p1 bra 	$L__BB3_2;
	cvta.to.global.u64 	%rd3, %rd1;
	mul.wide.u32 	%rd4, %r4, 4;
	add.s64 	%rd5, %rd3, %rd4;
	ld.global.f32 	%f2, [%rd5];
	add.s32 	%r13, %r4, %r16;
	mul.wide.u32 	%rd6, %r13, 4;
	add.s64 	%rd7, %rd3, %rd6;
	ld.global.f32 	%f3, [%rd7];
	setp.gt.f32 	%p2, %f2, %f3;
	selp.f32 	%f4, %f2, %f3, %p2;
	st.shared.f32 	[%r5], %f4;
$L__BB3_2:
	bar.sync 	0;
	setp.lt.u32 	%p3, %r16, 2;
	@%p3 bra 	$L__BB3_7;
$L__BB3_3:
	mov.u32 	%r6, %r16;
	shr.u32 	%r16, %r6, 1;
	setp.ge.u32 	%p4, %r1, %r16;
	@%p4 bra 	$L__BB3_6;
	ld.shared.f32 	%f5, [%r5];
	shl.b32 	%r14, %r16, 2;
	add.s32 	%r15, %r5, %r14;
	ld.shared.f32 	%f1, [%r15];
	setp.geu.f32 	%p5, %f5, %f1;
	@%p5 bra 	$L__BB3_6;
	st.shared.f32 	[%r5], %f1;
$L__BB3_6:
	bar.sync 	0;
	setp.gt.u32 	%p6, %r6, 3;
	@%p6 bra 	$L__BB3_3;
$L__BB3_7:
	setp.ne.s32 	%p7, %r1, 0;
	@%p7 bra 	$L__BB3_9;
	ld.shared.f32 	%f6, [sdata];
	cvta.to.global.u64 	%rd8, %rd2;
	mul.wide.u32 	%rd9, %r2, 4;
	add.s64 	%rd10, %rd8, %rd9;
	st.global.f32 	[%rd10], %f6;
$L__BB3_9:
	ret;

}


// ===== COMPILED SASS (sm_100) =====

	.target	sm_100

	.elftype	@"ET_EXEC"


//--------------------- .note.nv.tkinfo           --------------------------
	.section	.note.nv.tkinfo,"",@"SHT_NOTE"
	.sectionflags	@"SHF_NOTE_NV_TKINFO"
	.tkinfo
        /*0018*/ 	.word	0x00000002
        /*0030*/ 	.string	""
        /*0030*/ 	.string	"ptxas"
        /*0030*/ 	.string	"Cuda compilation tools, release 13.0, V13.0.88"
        /*0030*/ 	.string	"Build cuda_13.0.r13.0/compiler.36424714_0"
        /*0030*/ 	.string	"-arch sm_100 -m 64 "



//--------------------- .note.nv.cuinfo           --------------------------
	.section	.note.nv.cuinfo,"",@"SHT_NOTE"
	.sectionflags	@"SHF_NOTE_NV_CUINFO"
        /*0018*/ 	.short	0x0002
        /*001a*/ 	.short	0x0064
        /*001c*/ 	.short	0x0082
	.zero		2


//--------------------- .nv.info                  --------------------------
	.section	.nv.info,"",@"SHT_CUDA_INFO"
	.align	4


	//----- nvinfo : EIATTR_REGCOUNT
	.align		4
        /*0000*/ 	.byte	0x04, 0x2f
        /*0002*/ 	.short	(.L_1 - .L_0)
	.align		4
.L_0:
        /*0004*/ 	.word	index@(_Z9calcularCPKfS0_Pfi)
        /*0008*/ 	.word	0x00000017


	//----- nvinfo : EIATTR_FRAME_SIZE
	.align		4
.L_1:
        /*000c*/ 	.byte	0x04, 0x11
        /*000e*/ 	.short	(.L_3 - .L_2)
	.align		4
.L_2:
        /*0010*/ 	.word	index@(_Z9calcularCPKfS0_Pfi)
        /*0014*/ 	.word	0x00000000


	//----- nvinfo : EIATTR_REGCOUNT
	.align		4
.L_3:
        /*0018*/ 	.byte	0x04, 0x2f
        /*001a*/ 	.short	(.L_5 - .L_4)
	.align		4
.L_4:
        /*001c*/ 	.word	index@(_Z16calcularC_sharedPKfS0_Pfi)
        /*0020*/ 	.word	0x0000001f


	//----- nvinfo : EIATTR_FRAME_SIZE
	.align		4
.L_5:
        /*0024*/ 	.byte	0x04, 0x11
        /*0026*/ 	.short	(.L_7 - .L_6)
	.align		4
.L_6:
        /*0028*/ 	.word	index@(_Z16calcularC_sharedPKfS0_Pfi)
        /*002c*/ 	.word	0x00000000


	//----- nvinfo : EIATTR_REGCOUNT
	.align		4
.L_7:
        /*0030*/ 	.byte	0x04, 0x2f
        /*0032*/ 	.short	(.L_9 - .L_8)
	.align		4
.L_8:
        /*0034*/ 	.word	index@(_Z9calcularDPKfPfj)
        /*0038*/ 	.word	0x0000000e


	//----- nvinfo : EIATTR_FRAME_SIZE
	.align		4
.L_9:
        /*003c*/ 	.byte	0x04, 0x11
        /*003e*/ 	.short	(.L_11 - .L_10)
	.align		4
.L_10:
        /*0040*/ 	.word	index@(_Z9calcularDPKfPfj)
        /*0044*/ 	.word	0x00000000


	//----- nvinfo : EIATTR_REGCOUNT
	.align		4
.L_11:
        /*0048*/ 	.byte	0x04, 0x2f
        /*004a*/ 	.short	(.L_13 - .L_12)
	.align		4
.L_12:
        /*004c*/ 	.word	index@(_Z11calcularMaxPKfPfi)
        /*0050*/ 	.word	0x0000000e


	//----- nvinfo : EIATTR_FRAME_SIZE
	.align		4
.L_13:
        /*0054*/ 	.byte	0x04, 0x11
        /*0056*/ 	.short	(.L_15 - .L_14)
	.align		4
.L_14:
        /*0058*/ 	.word	index@(_Z11calcularMaxPKfPfi)
        /*005c*/ 	.word	0x00000000


	//----- nvinfo : EIATTR_MIN_STACK_SIZE
	.align		4
.L_15:
        /*0060*/ 	.byte	0x04, 0x12
        /*0062*/ 	.short	(.L_17 - .L_16)
	.align		4
.L_16:
        /*0064*/ 	.word	index@(_Z11calcularMaxPKfPfi)
        /*0068*/ 	.word	0x00000000


	//----- nvinfo : EIATTR_MIN_STACK_SIZE
	.align		4
.L_17:
        /*006c*/ 	.byte	0x04, 0x12
        /*006e*/ 	.short	(.L_19 - .L_18)
	.align		4
.L_18:
        /*0070*/ 	.word	index@(_Z9calcularDPKfPfj)
        /*0074*/ 	.word	0x00000000


	//----- nvinfo : EIATTR_MIN_STACK_SIZE
	.align		4
.L_19:
        /*0078*/ 	.byte	0x04, 0x12
        /*007a*/ 	.short	(.L_21 - .L_20)
	.align		4
.L_20:
        /*007c*/ 	.word	index@(_Z16calcularC_sharedPKfS0_Pfi)
        /*0080*/ 	.word	0x00000000


	//----- nvinfo : EIATTR_MIN_STACK_SIZE
	.align		4
.L_21:
        /*0084*/ 	.byte	0x04, 0x12
        /*0086*/ 	.short	(.L_23 - .L_22)
	.align		4
.L_22:
        /*0088*/ 	.word	index@(_Z9calcularCPKfS0_Pfi)
        /*008c*/ 	.word	0x00000000
.L_23:


//--------------------- .nv.compat                --------------------------
	.section	.nv.compat,"",@"SHT_CUDA_COMPAT_INFO"
	.align	4
        /*0000*/ 	.byte	0x02, 0x09, 0x00, 0x00, 0x02, 0x02, 0x01, 0x00, 0x02, 0x05, 0x05, 0x00, 0x03, 0x07, 0x01, 0x01
        /*0010*/ 	.byte	0x02, 0x03, 0x00, 0x00, 0x02, 0x06, 0x01, 0x00, 0x04, 0x0b, 0x08, 0x00, 0x09, 0x00, 0x00, 0x00
        /*0020*/ 	.byte	0x00, 0x00, 0x00, 0x00


//--------------------- .nv.info._Z11calcularMaxPKfPfi --------------------------
	.section	.nv.info._Z11calcularMaxPKfPfi,"",@"SHT_CUDA_INFO"
	.sectionflags	@""
	.align	4


	//----- nvinfo : EIATTR_CUDA_API_VERSION
	.align		4
        /*0000*/ 	.byte	0x04, 0x37
        /*0002*/ 	.short	(.L_25 - .L_24)
.L_24:
        /*0004*/ 	.word	0x00000082


	//----- nvinfo : EIATTR_KPARAM_INFO
	.align		4
.L_25:
        /*0008*/ 	.byte	0x04, 0x17
        /*000a*/ 	.short	(.L_27 - .L_26)
.L_26:
        /*000c*/ 	.word	0x00000000
        /*0010*/ 	.short	0x0002
        /*0012*/ 	.short	0x0010
        /*0014*/ 	.byte	0x00, 0xf0, 0x11, 0x00


	//----- nvinfo : EIATTR_KPARAM_INFO
	.align		4
.L_27:
        /*0018*/ 	.byte	0x04, 0x17
        /*001a*/ 	.short	(.L_29 - .L_28)
.L_28:
        /*001c*/ 	.word	0x00000000
        /*0020*/ 	.short	0x0001
        /*0022*/ 	.short	0x0008
        /*0024*/ 	.byte	0x00, 0xf5, 0x21, 0x00


	//----- nvinfo : EIATTR_KPARAM_INFO
	.align		4
.L_29:
        /*0028*/ 	.byte	0x04, 0x17
        /*002a*/ 	.short	(.L_31 - .L_30)
.L_30:
        /*002c*/ 	.word	0x00000000
        /*0030*/ 	.short	0x0000
        /*0032*/ 	.short	0x0000
        /*0034*/ 	.byte	0x00, 0xf5, 0x21, 0x00


	//----- nvinfo : EIATTR_SPARSE_MMA_MASK
	.align		4
.L_31:
        /*0038*/ 	.byte	0x03, 0x50
        /*003a*/ 	.short	0x0000


	//----- nvinfo : EIATTR_MAXREG_COUNT
	.align		4
        /*003c*/ 	.byte	0x03, 0x1b
        /*003e*/ 	.short	0x00ff


	//----- nvinfo : EIATTR_NUM_BARRIERS
	.align		4
        /*0040*/ 	.byte	0x02, 0x4c
        /*0042*/ 	.byte	0x01
	.zero		1


	//----- nvinfo : EIATTR_MERCURY_ISA_VERSION
	.align		4
        /*0044*/ 	.byte	0x03, 0x5f
        /*0046*/ 	.short	0x0101


	//----- nvinfo : EIATTR_VRC_CTA_INIT_COUNT
	.align		4
        /*0048*/ 	.byte	0x02, 0x4a
	.zero		1
	.zero		1


	//----- nvinfo : EIATTR_EXIT_INSTR_OFFSETS
	.align		4
        /*004c*/ 	.byte	0x04, 0x1c
        /*004e*/ 	.short	(.L_33 - .L_32)


	//   ....[0]....
.L_32:
        /*0050*/ 	.word	0x00000290


	//   ....[1]....
        /*0054*/ 	.word	0x00000310


	//----- nvinfo : EIATTR_CRS_STACK_SIZE
	.align		4
.L_33:
        /*0058*/ 	.byte	0x04, 0x1e
        /*005a*/ 	.short	(.L_35 - .L_34)
.L_34:
        /*005c*/ 	.word	0x00000000


	//----- nvinfo : EIATTR_CBANK_PARAM_SIZE
	.align		4
.L_35:
        /*0060*/ 	.byte	0x03, 0x19
        /*0062*/ 	.short	0x0014


	//----- nvinfo : EIATTR_PARAM_CBANK
	.align		4
        /*0064*/ 	.byte	0x04, 0x0a
        /*0066*/ 	.short	(.L_37 - .L_36)
	.align		4
.L_36:
        /*0068*/ 	.word	index@(.nv.constant0._Z11calcularMaxPKfPfi)
        /*006c*/ 	.short	0x0380
        /*006e*/ 	.short	0x0014


	//----- nvinfo : EIATTR_SW_WAR
	.align		4
.L_37:
        /*0070*/ 	.byte	0x04, 0x36
        /*0072*/ 	.short	(.L_39 - .L_38)
.L_38:
        /*0074*/ 	.word	0x00000008
.L_39:


//--------------------- .nv.info._Z9calcularDPKfPfj --------------------------
	.section	.nv.info._Z9calcularDPKfPfj,"",@"SHT_CUDA_INFO"
	.sectionflags	@""
	.align	4


	//----- nvinfo : EIATTR_CUDA_API_VERSION
	.align		4
        /*0000*/ 	.byte	0x04, 0x37
        /*0002*/ 	.short	(.L_41 - .L_40)
.L_40:
        /*0004*/ 	.word	0x00000082


	//----- nvinfo : EIATTR_KPARAM_INFO
	.align		4
.L_41:
        /*0008*/ 	.byte	0x04, 0x17
        /*000a*/ 	.short	(.L_43 - .L_42)
.L_42:
        /*000c*/ 	.word	0x00000000
        /*0010*/ 	.short	0x0002
        /*0012*/ 	.short	0x0010
        /*0014*/ 	.byte	0x00, 0xf0, 0x11, 0x00


	//----- nvinfo : EIATTR_KPARAM_INFO
	.align		4
.L_43:
        /*0018*/ 	.byte	0x04, 0x17
        /*001a*/ 	.short	(.L_45 - .L_44)
.L_44:
        /*001c*/ 	.word	0x00000000
        /*0020*/ 	.short	0x0001
        /*0022*/ 	.short	0x0008
        /*0024*/ 	.byte	0x00, 0xf5, 0x21, 0x00


	//----- nvinfo : EIATTR_KPARAM_INFO
	.align		4
.L_45:
        /*0028*/ 	.byte	0x04, 0x17
        /*002a*/ 	.short	(.L_47 - .L_46)
.L_46:
        /*002c*/ 	.word	0x00000000
        /*0030*/ 	.short	0x0000
        /*0032*/ 	.short	0x0000
        /*0034*/ 	.byte	0x00, 0xf5, 0x21, 0x00


	//----- nvinfo : EIATTR_SPARSE_MMA_MASK
	.align		4
.L_47:
        /*0038*/ 	.byte	0x03, 0x50
        /*003a*/ 	.short	0x0000


	//----- nvinfo : EIATTR_MAXREG_COUNT
	.align		4
        /*003c*/ 	.byte	0x03, 0x1b
        /*003e*/ 	.short	0x00ff


	//----- nvinfo : EIATTR_NUM_BARRIERS
	.align		4
        /*0040*/ 	.byte	0x02, 0x4c
        /*0042*/ 	.byte	0x01
	.zero		1


	//----- nvinfo : EIATTR_MERCURY_ISA_VERSION
	.align		4
        /*0044*/ 	.byte	0x03, 0x5f
        /*0046*/ 	.short	0x0101


	//----- nvinfo : EIATTR_VRC_CTA_INIT_COUNT
	.align		4
        /*0048*/ 	.byte	0x02, 0x4a
	.zero		1
	.zero		1


	//----- nvinfo : EIATTR_EXIT_INSTR_OFFSETS
	.align		4
        /*004c*/ 	.byte	0x04, 0x1c
        /*004e*/ 	.short	(.L_49 - .L_48)


	//   ....[0]....
.L_48:
        /*0050*/ 	.word	0x00000260


	//   ....[1]....
        /*0054*/ 	.word	0x000002e0


	//----- nvinfo : EIATTR_CBANK_PARAM_SIZE
	.align		4
.L_49:
        /*0058*/ 	.byte	0x03, 0x19
        /*005a*/ 	.short	0x0014


	//----- nvinfo : EIATTR_PARAM_CBANK
	.align		4
        /*005c*/ 	.byte	0x04, 0x0a
        /*005e*/ 	.short	(.L_51 - .L_50)
	.align		4
.L_50:
        /*0060*/ 	.word	index@(.nv.constant0._Z9calcularDPKfPfj)
        /*0064*/ 	.short	0x0380
        /*0066*/ 	.short	0x0014


	//----- nvinfo : EIATTR_SW_WAR
	.align		4
.L_51:
        /*0068*/ 	.byte	0x04, 0x36
        /*006a*/ 	.short	(.L_53 - .L_52)
.L_52:
        /*006c*/ 	.word	0x00000008
.L_53:


//--------------------- .nv.info._Z16calcularC_sharedPKfS0_Pfi --------------------------
	.section	.nv.info._Z16calcularC_sharedPKfS0_Pfi,"",@"SHT_CUDA_INFO"
	.sectionflags	@""
	.align	4


	//----- nvinfo : EIATTR_CUDA_API_VERSION
	.align		4
        /*0000*/ 	.byte	0x04, 0x37
        /*0002*/ 	.short	(.L_55 - .L_54)
.L_54:
        /*0004*/ 	.word	0x00000082


	//----- nvinfo : EIATTR_KPARAM_INFO
	.align		4
.L_55:
        /*0008*/ 	.byte	0x04, 0x17
        /*000a*/ 	.short	(.L_57 - .L_56)
.L_56:
        /*000c*/ 	.word	0x00000000
        /*0010*/ 	.short	0x0003
        /*0012*/ 	.short	0x0018
        /*0014*/ 	.byte	0x00, 0xf0, 0x11, 0x00


	//----- nvinfo : EIATTR_KPARAM_INFO
	.align		4
.L_57:
        /*0018*/ 	.byte	0x04, 0x17
        /*001a*/ 	.short	(.L_59 - .L_58)
.L_58:
        /*001c*/ 	.word	0x00000000
        /*0020*/ 	.short	0x0002
        /*0022*/ 	.short	0x0010
        /*0024*/ 	.byte	0x00, 0xf5, 0x21, 0x00


	//----- nvinfo : EIATTR_KPARAM_INFO
	.align		4
.L_59:
        /*0028*/ 	.byte	0x04, 0x17
        /*002a*/ 	.short	(.L_61 - .L_60)
.L_60:
        /*002c*/ 	.word	0x00000000
        /*0030*/ 	.short	0x0001
        /*0032*/ 	.short	0x0008
        /*0034*/ 	.byte	0x00, 0xf5, 0x21, 0x00


	//----- nvinfo : EIATTR_KPARAM_INFO
	.align		4
.L_61:
        /*0038*/ 	.byte	0x04, 0x17
        /*003a*/ 	.short	(.L_63 - .L_62)
.L_62:
        /*003c*/ 	.word	0x00000000
        /*0040*/ 	.short	0x0000
        /*0042*/ 	.short	0x0000
        /*0044*/ 	.byte	0x00, 0xf5, 0x21, 0x00


	//----- nvinfo : EIATTR_SPARSE_MMA_MASK
	.align		4
.L_63:
        /*0048*/ 	.byte	0x03, 0x50
        /*004a*/ 	.short	0x0000


	//----- nvinfo : EIATTR_MAXREG_COUNT
	.align		4
        /*004c*/ 	.byte	0x03, 0x1b
        /*004e*/ 	.short	0x00ff


	//----- nvinfo : EIATTR_NUM_BARRIERS
	.align		4
        /*0050*/ 	.byte	0x02, 0x4c
        /*0052*/ 	.byte	0x01
	.zero		1


	//----- nvinfo : EIATTR_MERCURY_ISA_VERSION
	.align		4
        /*0054*/ 	.byte	0x03, 0x5f
        /*0056*/ 	.short	0x0101


	//----- nvinfo : EIATTR_VRC_CTA_INIT_COUNT
	.align		4
        /*0058*/ 	.byte	0x02, 0x4a
	.zero		1
	.zero		1


	//----- nvinfo : EIATTR_EXIT_INSTR_OFFSETS
	.align		4
        /*005c*/ 	.byte	0x04, 0x1c
        /*005e*/ 	.short	(.L_65 - .L_64)


	//   ....[0]....
.L_64:
        /*0060*/ 	.word	0x00000070


	//   ....[1]....
        /*0064*/ 	.word	0x00000bc0


	//----- nvinfo : EIATTR_CBANK_PARAM_SIZE
	.align		4
.L_65:
        /*0068*/ 	.byte	0x03, 0x19
        /*006a*/ 	.short	0x001c


	//----- nvinfo : EIATTR_PARAM_CBANK
	.align		4
        /*006c*/ 	.byte	0x04, 0x0a
        /*006e*/ 	.short	(.L_67 - .L_66)
	.align		4
.L_66:
        /*0070*/ 	.word	index@(.nv.constant0._Z16calcularC_sharedPKfS0_Pfi)
        /*0074*/ 	.short	0x0380
        /*0076*/ 	.short	0x001c


	//----- nvinfo : EIATTR_SW_WAR
	.align		4
.L_67:
        /*0078*/ 	.byte	0x04, 0x36
        /*007a*/ 	.short	(.L_69 - .L_68)
.L_68:
        /*007c*/ 	.word	0x00000008
.L_69:


//--------------------- .nv.info._Z9calcularCPKfS0_Pfi --------------------------
	.section	.nv.info._Z9calcularCPKfS0_Pfi,"",@"SHT_CUDA_INFO"
	.sectionflags	@""
	.align	4


	//----- nvinfo : EIATTR_CUDA_API_VERSION
	.align		4
        /*0000*/ 	.byte	0x04, 0x37
        /*0002*/ 	.short	(.L_71 - .L_70)
.L_70:
        /*0004*/ 	.word	0x00000082


	//----- nvinfo : EIATTR_KPARAM_INFO
	.align		4
.L_71:
        /*0008*/ 	.byte	0x04, 0x17
        /*000a*/ 	.short	(.L_73 - .L_72)
.L_72:
        /*000c*/ 	.word	0x00000000
        /*0010*/ 	.short	0x0003
        /*0012*/ 	.short	0x0018
        /*0014*/ 	.byte	0x00, 0xf0, 0x11, 0x00


	//----- nvinfo : EIATTR_KPARAM_INFO
	.align		4
.L_73:
        /*0018*/ 	.byte	0x04, 0x17
        /*001a*/ 	.short	(.L_75 - .L_74)
.L_74:
        /*001c*/ 	.word	0x00000000
        /*0020*/ 	.short	0x0002
        /*0022*/ 	.short	0x0010
        /*0024*/ 	.byte	0x00, 0xf5, 0x21, 0x00


	//----- nvinfo : EIATTR_KPARAM_INFO
	.align		4
.L_75:
        /*0028*/ 	.byte	0x04, 0x17
        /*002a*/ 	.short	(.L_77 - .L_76)
.L_76:
        /*002c*/ 	.word	0x00000000
        /*0030*/ 	.short	0x0001
        /*0032*/ 	.short	0x0008
        /*0034*/ 	.byte	0x00, 0xf5, 0x21, 0x00


	//----- nvinfo : EIATTR_KPARAM_INFO
	.align		4
.L_77:
        /*0038*/ 	.byte	0x04, 0x17
        /*003a*/ 	.short	(.L_79 - .L_78)
.L_78:
        /*003c*/ 	.word	0x00000000
        /*0040*/ 	.short	0x0000
        /*0042*/ 	.short	0x0000
        /*0044*/ 	.byte	0x00, 0xf5, 0x21, 0x00


	//----- nvinfo : EIATTR_SPARSE_MMA_MASK
	.align		4
.L_79:
        /*0048*/ 	.byte	0x03, 0x50
        /*004a*/ 	.short	0x0000


	//----- nvinfo : EIATTR_MAXREG_COUNT
	.align		4
        /*004c*/ 	.byte	0x03, 0x1b
        /*004e*/ 	.short	0x00ff


	//----- nvinfo : EIATTR_MERCURY_ISA_VERSION
	.align		4
        /*0050*/ 	.byte	0x03, 0x5f
        /*0052*/ 	.short	0x0101


	//----- nvinfo : EIATTR_VRC_CTA_INIT_COUNT
	.align		4
        /*0054*/ 	.byte	0x02, 0x4a
	.zero		1
	.zero		1


	//----- nvinfo : EIATTR_EXIT_INSTR_OFFSETS
	.align		4
        /*0058*/ 	.byte	0x04, 0x1c
        /*005a*/ 	.short	(.L_81 - .L_80)


	//   ....[0]....
.L_80:
        /*005c*/ 	.word	0x00000080


	//   ....[1]....
        /*0060*/ 	.word	0x000000f0


	//   ....[2]....
        /*0064*/ 	.word	0x00000290


	//   ....[3]....
        /*0068*/ 	.word	0x00000620


	//----- nvinfo : EIATTR_CBANK_PARAM_SIZE
	.align		4
.L_81:
        /*006c*/ 	.byte	0x03, 0x19
        /*006e*/ 	.short	0x001c


	//----- nvinfo : EIATTR_PARAM_CBANK
	.align		4
        /*0070*/ 	.byte	0x04, 0x0a
        /*0072*/ 	.short	(.L_83 - .L_82)
	.align		4
.L_82:
        /*0074*/ 	.word	index@(.nv.constant0._Z9calcularCPKfS0_Pfi)
        /*0078*/ 	.short	0x0380
        /*007a*/ 	.short	0x001c


	//----- nvinfo : EIATTR_SW_WAR
	.align		4
.L_83:
        /*007c*/ 	.byte	0x04, 0x36
        /*007e*/ 	.short	(.L_85 - .L_84)
.L_84:
        /*0080*/ 	.word	0x00000008
.L_85:


//--------------------- .nv.callgraph             --------------------------
	.section	.nv.callgraph,"",@"SHT_CUDA_CALLGRAPH"
	.align	4
	.sectionentsize	8
	.align		4
        /*0000*/ 	.word	0x00000000
	.align		4
        /*0004*/ 	.word	0xffffffff
	.align		4
        /*0008*/ 	.word	0x00000000
	.align		4
        /*000c*/ 	.word	0xfffffffe
	.align		4
        /*0010*/ 	.word	0x00000000
	.align		4
        /*0014*/ 	.word	0xfffffffd
	.align		4
        /*0018*/ 	.word	0x00000000
	.align		4
        /*001c*/ 	.word	0xfffffffc


//--------------------- .text._Z11calcularMaxPKfPfi --------------------------
	.section	.text._Z11calcularMaxPKfPfi,"ax",@progbits
	.align	128
        .global         _Z11calcularMaxPKfPfi
        .type           _Z11calcularMaxPKfPfi,@function
        .size           _Z11calcularMaxPKfPfi,(.L_x_18 - _Z11calcularMaxPKfPfi)
        .other          _Z11calcularMaxPKfPfi,@"STO_CUDA_ENTRY STV_DEFAULT"
_Z11calcularMaxPKfPfi:
.text._Z11calcularMaxPKfPfi:
[----:B------:R-:W-:Y:S01]  /*0000*/  LDC R1, c[0x0][0x37c] ;  /* 0x0000df00ff017b82 */ /* 0x000fe20000000800 */
[----:B------:R-:W0:Y:S01]  /*0010*/  S2R R11, SR_CTAID.X ;  /* 0x00000000000b7919 */ /* 0x000e220000002500 */
[----:B------:R-:W1:Y:S01]  /*0020*/  LDCU UR4, c[0x0][0x360] ;  /* 0x00006c00ff0477ac */ /* 0x000e620008000800 */
[----:B------:R-:W2:Y:S01]  /*0030*/  S2R R9, SR_TID.X ;  /* 0x0000000000097919 */ /* 0x000ea20000002100 */
[----:B------:R-:W3:Y:S01]  /*0040*/  LDCU UR5, c[0x0][0x390] ;  /* 0x00007200ff0577ac */ /* 0x000ee20008000800 */
[----:B------:R-:W4:Y:S01]  /*0050*/  LDCU.64 UR6, c[0x0][0x358] ;  /* 0x00006b00ff0677ac */ /* 0x000f220008000a00 */
[----:B-1----:R-:W-:Y:S02]  /*0060*/  IMAD.U32 R6, RZ, RZ, UR4 ;  /* 0x00000004ff067e24 */ /* 0x002fe4000f8e00ff */
[----:B0-----:R-:W-:-:S04]  /*0070*/  IMAD R0, R11, UR4, RZ ;  /* 0x000000040b007c24 */ /* 0x001fc8000f8e02ff */
[----:B--2---:R-:W-:-:S05]  /*0080*/  IMAD R3, R0, 0x2, R9 ;  /* 0x0000000200037824 */ /* 0x004fca00078e0209 */
[----:B---3--:R-:W-:-:S13]  /*0090*/  ISETP.GE.U32.AND P1, PT, R3, UR5, PT ;  /* 0x0000000503007c0c */ /* 0x008fda000bf26070 */
[----:B------:R-:W0:Y:S01]  /*00a0*/  @!P1 LDC.64 R4, c[0x0][0x380] ;  /* 0x0000e000ff049b82 */ /* 0x000e220000000a00 */
[C---:B------:R-:W-:Y:S02]  /*00b0*/  @!P1 IMAD.IADD R7, R3.reuse, 0x1, R6 ;  /* 0x0000000103079824 */ /* 0x040fe400078e0206 */
[----:B0-----:R-:W-:-:S04]  /*00c0*/  @!P1 IMAD.WIDE.U32 R2, R3, 0x4, R4 ;  /* 0x0000000403029825 */ /* 0x001fc800078e0004 */
[----:B------:R-:W-:Y:S02]  /*00d0*/  @!P1 IMAD.WIDE.U32 R4, R7, 0x4, R4 ;  /* 0x0000000407049825 */ /* 0x000fe400078e0004 */
[----:B----4-:R-:W2:Y:S04]  /*00e0*/  @!P1 LDG.E R2, desc[UR6][R2.64] ;  /* 0x0000000602029981 */ /* 0x010ea8000c1e1900 */
[----:B------:R-:W2:Y:S01]  /*00f0*/  @!P1 LDG.E R5, desc[UR6][R4.64] ;  /* 0x0000000604059981 */ /* 0x000ea2000c1e1900 */
[----:B------:R-:W0:Y:S01]  /*0100*/  S2UR UR5, SR_CgaCtaId ;  /* 0x00000000000579c3 */ /* 0x000e220000008800 */
[----:B------:R-:W-:Y:S02]  /*0110*/  UMOV UR4, 0x400 ;  /* 0x0000040000047882 */ /* 0x000fe40000000000 */
[----:B0-----:R-:W-:-:S06]  /*0120*/  ULEA UR4, UR5, UR4, 0x18 ;  /* 0x0000000405047291 */ /* 0x001fcc000f8ec0ff */
[----:B------:R-:W-:Y:S02]  /*0130*/  LEA R0, R9, UR4, 0x2 ;  /* 0x0000000409007c11 */ /* 0x000fe4000f8e10ff */
[----:B--2---:R-:W-:-:S04]  /*0140*/  @!P1 FSETP.GT.AND P0, PT, R2, R5, PT ;  /* 0x000000050200920b */ /* 0x004fc80003f04000 */
[----:B------:R-:W-:Y:S02]  /*0150*/  @!P1 FSEL R7, R2, R5, P0 ;  /* 0x0000000502079208 */ /* 0x000fe40000000000 */
[----:B------:R-:W-:-:S03]  /*0160*/  ISETP.GE.U32.AND P0, PT, R6, 0x2, PT ;  /* 0x000000020600780c */ /* 0x000fc60003f06070 */
[----:B------:R0:W-:Y:S01]  /*0170*/  @!P1 STS [R0], R7 ;  /* 0x0000000700009388 */ /* 0x0001e20000000800 */
[----:B------:R-:W-:Y:S09]  /*0180*/  BAR.SYNC.DEFER_BLOCKING 0x0 ;  /* 0x0000000000007b1d */ /* 0x000ff20000010000 */
[----:B0-----:R-:W-:Y:S05]  /*0190*/  @!P0 BRA `(.L_x_0) ;  /* 0x0000000000388947 */ /* 0x001fea0003800000 */
.L_x_3:
[--C-:B------:R-:W-:Y:S01]  /*01a0*/  IMAD.MOV.U32 R4, RZ, RZ, R6.reuse ;  /* 0x000000ffff047224 */ /* 0x100fe200078e0006 */
[----:B------:R-:W-:Y:S01]  /*01b0*/  SHF.R.U32.HI R6, RZ, 0x1, R6 ;  /* 0x00000001ff067819 */ /* 0x000fe20000011606 */
[----:B------:R-:W-:Y:S03]  /*01c0*/  BSSY.RECONVERGENT B0, `(.L_x_1) ;  /* 0x0000008000007945 */ /* 0x000fe60003800200 */
[----:B------:R-:W-:-:S13]  /*01d0*/  ISETP.GE.U32.AND P0, PT, R9, R6, PT ;  /* 0x000000060900720c */ /* 0x000fda0003f06070 */
[----:B0-----:R-:W-:Y:S05]  /*01e0*/  @P0 BRA `(.L_x_2) ;  /* 0x0000000000140947 */ /* 0x001fea0003800000 */
[----:B------:R-:W-:Y:S01]  /*01f0*/  IMAD R3, R6, 0x4, R0 ;  /* 0x0000000406037824 */ /* 0x000fe200078e0200 */
[----:B------:R-:W-:Y:S05]  /*0200*/  LDS R2, [R0] ;  /* 0x0000000000027984 */ /* 0x000fea0000000800 */
[----:B------:R-:W0:Y:S02]  /*0210*/  LDS R3, [R3] ;  /* 0x0000000003037984 */ /* 0x000e240000000800 */
[----:B0-----:R-:W-:-:S13]  /*0220*/  FSETP.GEU.AND P0, PT, R2, R3, PT ;  /* 0x000000030200720b */ /* 0x001fda0003f0e000 */
[----:B------:R0:W-:Y:S02]  /*0230*/  @!P0 STS [R0], R3 ;  /* 0x0000000300008388 */ /* 0x0001e40000000800 */
.L_x_2:
[----:B------:R-:W-:Y:S05]  /*0240*/  BSYNC.RECONVERGENT B0 ;  /* 0x0000000000007941 */ /* 0x000fea0003800200 */
.L_x_1:
[----:B------:R-:W-:Y:S01]  /*0250*/  BAR.SYNC.DEFER_BLOCKING 0x0 ;  /* 0x0000000000007b1d */ /* 0x000fe20000010000 */
[----:B------:R-:W-:-:S13]  /*0260*/  ISETP.GT.U32.AND P0, PT, R4, 0x3, PT ;  /* 0x000000030400780c */ /* 0x000fda0003f04070 */
[----:B------:R-:W-:Y:S05]  /*0270*/  @P0 BRA `(.L_x_3) ;  /* 0xfffffffc00c80947 */ /* 0x000fea000383ffff */
.L_x_0:
[----:B------:R-:W-:-:S13]  /*0280*/  ISETP.NE.AND P0, PT, R9, RZ, PT ;  /* 0x000000ff0900720c */ /* 0x000fda0003f05270 */
[----:B------:R-:W-:Y:S05]  /*0290*/  @P0 EXIT ;  /* 0x000000000000094d */ /* 0x000fea0003800000 */
[----:B------:R-:W1:Y:S01]  /*02a0*/  S2UR UR5, SR_CgaCtaId ;  /* 0x00000000000579c3 */ /* 0x000e620000008800 */
[----:B------:R-:W-:-:S07]  /*02b0*/  UMOV UR4, 0x400 ;  /* 0x0000040000047882 */ /* 0x000fce0000000000 */
[----:B0-----:R-:W0:Y:S01]  /*02c0*/  LDC.64 R2, c[0x0][0x388] ;  /* 0x0000e200ff027b82 */ /* 0x001e220000000a00 */
[----:B-1----:R-:W-:Y:S01]  /*02d0*/  ULEA UR4, UR5, UR4, 0x18 ;  /* 0x0000000405047291 */ /* 0x002fe2000f8ec0ff */
[----:B0-----:R-:W-:-:S08]  /*02e0*/  IMAD.WIDE.U32 R2, R11, 0x4, R2 ;  /* 0x000000040b027825 */ /* 0x001fd000078e0002 */
[----:B------:R-:W0:Y:S04]  /*02f0*/  LDS R5, [UR4] ;  /* 0x00000004ff057984 */ /* 0x000e280008000800 */
[----:B0-----:R-:W-:Y:S01]  /*0300*/  STG.E desc[UR6][R2.64], R5 ;  /* 0x0000000502007986 */ /* 0x001fe2000c101906 */
[----:B------:R-:W-:Y:S05]  /*0310*/  EXIT ;  /* 0x000000000000794d */ /* 0x000fea0003800000 */
.L_x_4:
[----:B------:R-:W-:-:S00]  /*0320*/  BRA `(.L_x_4) ;  /* 0xfffffffc00fc7947 */ /* 0x000fc0000383ffff */
[----:B------:R-:W-:-:S00]  /*0330*/  NOP ;  /* 0x0000000000007918 */ /* 0x000fc00000000000 */
        /* <DEDUP_REMOVED lines=12> */
.L_x_18:


//--------------------- .text._Z9calcularDPKfPfj  --------------------------
	.section	.text._Z9calcularDPKfPfj,"ax",@progbits
	.align	128
        .global         _Z9calcularDPKfPfj
        .type           _Z9calcularDPKfPfj,@function
        .size           _Z9calcularDPKfPfj,(.L_x_19 - _Z9calcularDPKfPfj)
        .other          _Z9calcularDPKfPfj,@"STO_CUDA_ENTRY STV_DEFAULT"
_Z9calcularDPKfPfj:
.text._Z9calcularDPKfPfj:
        /* <DEDUP_REMOVED lines=11> */
[C---:B------:R-:W-:Y:S01]  /*00b0*/  @!P1 IADD3 R7, PT, PT, R3.reuse, R6, RZ ;  /* 0x0000000603079210 */ /* 0x040fe20007ffe0ff */
[----:B0-----:R-:W-:-:S04]  /*00c0*/  @!P1 IMAD.WIDE.U32 R2, R3, 0x4, R4 ;  /* 0x0000000403029825 */ /* 0x001fc800078e0004 */
[----:B------:R-:W-:Y:S02]  /*00d0*/  @!P1 IMAD.WIDE.U32 R4, R7, 0x4, R4 ;  /* 0x0000000407049825 */ /* 0x000fe400078e0004 */
[----:B----4-:R-:W2:Y:S04]  /*00e0*/  @!P1 LDG.E R2, desc[UR6][R2.64] ;  /* 0x0000000602029981 */ /* 0x010ea8000c1e1900 */
[----:B------:R-:W2:Y:S01]  /*00f0*/  @!P1 LDG.E R5, desc[UR6][R4.64] ;  /* 0x0000000604059981 */ /* 0x000ea2000c1e1900 */
[----:B------:R-:W0:Y:S01]  /*0100*/  S2UR UR5, SR_CgaCtaId ;  /* 0x00000000000579c3 */ /* 0x000e220000008800 */
[----:B------:R-:W-:Y:S01]  /*0110*/  UMOV UR4, 0x400 ;  /* 0x0000040000047882 */ /* 0x000fe20000000000 */
[----:B------:R-:W-:Y:S01]  /*0120*/  ISETP.GE.U32.AND P0, PT, R6, 0x2, PT ;  /* 0x000000020600780c */ /* 0x000fe20003f06070 */
[----:B------:R-:W-:Y:S01]  /*0130*/  IMAD.MOV.U32 R7, RZ, RZ, RZ ;  /* 0x000000ffff077224 */ /* 0x000fe200078e00ff */
[----:B0-----:R-:W-:-:S06]  /*0140*/  ULEA UR4, UR5, UR4, 0x18 ;  /* 0x0000000405047291 */ /* 0x001fcc000f8ec0ff */
[C---:B------:R-:W-:Y:S01]  /*0150*/  LEA R0, R9.reuse, UR4, 0x2 ;  /* 0x0000000409007c11 */ /* 0x040fe2000f8e10ff */
[----:B--2---:R-:W-:Y:S01]  /*0160*/  @!P1 FADD R7, R2, R5 ;  /* 0x0000000502079221 */ /* 0x004fe20000000000 */
[----:B------:R-:W-:-:S04]  /*0170*/  ISETP.NE.AND P1, PT, R9, RZ, PT ;  /* 0x000000ff0900720c */ /* 0x000fc80003f25270 */
[----:B------:R0:W-:Y:S01]  /*0180*/  STS [R0], R7 ;  /* 0x0000000700007388 */ /* 0x0001e20000000800 */
[----:B------:R-:W-:Y:S06]  /*0190*/  BAR.SYNC.DEFER_BLOCKING 0x0 ;  /* 0x0000000000007b1d */ /* 0x000fec0000010000 */
[----:B------:R-:W-:Y:S05]  /*01a0*/  @!P0 BRA `(.L_x_5) ;  /* 0x00000000002c8947 */ /* 0x000fea0003800000 */
.L_x_6:
[----:B------:R-:W-:-:S04]  /*01b0*/  SHF.R.U32.HI R4, RZ, 0x1, R6 ;  /* 0x00000001ff047819 */ /* 0x000fc80000011606 */
[----:B------:R-:W-:-:S13]  /*01c0*/  ISETP.GE.U32.AND P0, PT, R9, R4, PT ;  /* 0x000000040900720c */ /* 0x000fda0003f06070 */
[----:B------:R-:W-:Y:S01]  /*01d0*/  @!P0 LEA R2, R4, R0, 0x2 ;  /* 0x0000000004028211 */ /* 0x000fe200078e10ff */
[----:B------:R-:W-:Y:S05]  /*01e0*/  @!P0 LDS R3, [R0] ;  /* 0x0000000000038984 */ /* 0x000fea0000000800 */
[----:B------:R-:W1:Y:S02]  /*01f0*/  @!P0 LDS R2, [R2] ;  /* 0x0000000002028984 */ /* 0x000e640000000800 */
[----:B-1----:R-:W-:-:S05]  /*0200*/  @!P0 FADD R3, R2, R3 ;  /* 0x0000000302038221 */ /* 0x002fca0000000000 */
[----:B------:R1:W-:Y:S01]  /*0210*/  @!P0 STS [R0], R3 ;  /* 0x0000000300008388 */ /* 0x0003e20000000800 */
[----:B------:R-:W-:Y:S01]  /*0220*/  BAR.SYNC.DEFER_BLOCKING 0x0 ;  /* 0x0000000000007b1d */ /* 0x000fe20000010000 */
[----:B------:R-:W-:Y:S02]  /*0230*/  ISETP.GT.U32.AND P0, PT, R6, 0x3, PT ;  /* 0x000000030600780c */ /* 0x000fe40003f04070 */
[----:B------:R-:W-:-:S11]  /*0240*/  MOV R6, R4 ;  /* 0x0000000400067202 */ /* 0x000fd60000000f00 */
[----:B-1----:R-:W-:Y:S05]  /*0250*/  @P0 BRA `(.L_x_6) ;  /* 0xfffffffc00d40947 */ /* 0x002fea000383ffff */
.L_x_5:
[----:B------:R-:W-:Y:S05]  /*0260*/  @P1 EXIT ;  /* 0x000000000000194d */ /* 0x000fea0003800000 */
[----:B------:R-:W1:Y:S01]  /*0270*/  S2UR UR5, SR_CgaCtaId ;  /* 0x00000000000579c3 */ /* 0x000e620000008800 */
[----:B------:R-:W-:-:S07]  /*0280*/  UMOV UR4, 0x400 ;  /* 0x0000040000047882 */ /* 0x000fce0000000000 */
[----:B------:R-:W2:Y:S01]  /*0290*/  LDC.64 R2, c[0x0][0x388] ;  /* 0x0000e200ff027b82 */ /* 0x000ea20000000a00 */
[----:B-1----:R-:W-:Y:S01]  /*02a0*/  ULEA UR4, UR5, UR4, 0x18 ;  /* 0x0000000405047291 */ /* 0x002fe2000f8ec0ff */
[----:B--2---:R-:W-:-:S08]  /*02b0*/  IMAD.WIDE.U32 R2, R11, 0x4, R2 ;  /* 0x000000040b027825 */ /* 0x004fd000078e0002 */
[----:B------:R-:W1:Y:S04]  /*02c0*/  LDS R5, [UR4] ;  /* 0x00000004ff057984 */ /* 0x000e680008000800 */
[----:B-1----:R-:W-:Y:S01]  /*02d0*/  STG.E desc[UR6][R2.64], R5 ;  /* 0x0000000502007986 */ /* 0x002fe2000c101906 */
[----:B------:R-:W-:Y:S05]  /*02e0*/  EXIT ;  /* 0x000000000000794d */ /* 0x000fea0003800000 */
.L_x_7:
        /* <DEDUP_REMOVED lines=9> */
.L_x_19:


//--------------------- .text._Z16calcularC_sharedPKfS0_Pfi --------------------------
	.section	.text._Z16calcularC_sharedPKfS0_Pfi,"ax",@progbits
	.align	128
        .global         _Z16calcularC_sharedPKfS0_Pfi
        .type           _Z16calcularC_sharedPKfS0_Pfi,@function
        .size           _Z16calcularC_sharedPKfS0_Pfi,(.L_x_20 - _Z16calcularC_sharedPKfS0_Pfi)
        .other          _Z16calcularC_sharedPKfS0_Pfi,@"STO_CUDA_ENTRY STV_DEFAULT"
_Z16calcularC_sharedPKfS0_Pfi:
.text._Z16calcularC_sharedPKfS0_Pfi:
[----:B------:R-:W-:Y:S01]  /*0000*/  LDC R1, c[0x0][0x37c] ;  /* 0x0000df00ff017b82 */ /* 0x000fe20000000800 */
[----:B------:R-:W0:Y:S07]  /*0010*/  S2R R11, SR_TID.X ;  /* 0x00000000000b7919 */ /* 0x000e2e0000002100 */
[----:B------:R-:W0:Y:S01]  /*0020*/  S2UR UR4, SR_CTAID.X ;  /* 0x00000000000479c3 */ /* 0x000e220000002500 */
[----:B------:R-:W1:Y:S07]  /*0030*/  LDCU UR5, c[0x0][0x398] ;  /* 0x00007300ff0577ac */ /* 0x000e6e0008000800 */
[----:B------:R-:W0:Y:S02]  /*0040*/  LDC R12, c[0x0][0x360] ;  /* 0x0000d800ff0c7b82 */ /* 0x000e240000000800 */
[----:B0-----:R-:W-:-:S05]  /*0050*/  IMAD R9, R12, UR4, R11 ;  /* 0x000000040c097c24 */ /* 0x001fca000f8e020b */
[----:B-1----:R-:W-:-:S13]  /*0060*/  ISETP.GE.U32.AND P0, PT, R9, UR5, PT ;  /* 0x0000000509007c0c */ /* 0x002fda000bf06070 */
[----:B------:R-:W-:Y:S05]  /*0070*/  @P0 EXIT ;  /* 0x000000000000094d */ /* 0x000fea0003800000 */
[----:B------:R-:W0:Y:S01]  /*0080*/  LDC.64 R2, c[0x0][0x390] ;  /* 0x0000e400ff027b82 */ /* 0x000e220000000a00 */
[----:B------:R-:W1:Y:S07]  /*0090*/  LDCU.64 UR4, c[0x0][0x358] ;  /* 0x00006b00ff0477ac */ /* 0x000e6e0008000a00 */
[----:B------:R-:W2:Y:S08]  /*00a0*/  LDC.64 R4, c[0x0][0x380] ;  /* 0x0000e000ff047b82 */ /* 0x000eb00000000a00 */
[----:B------:R-:W3:Y:S01]  /*00b0*/  LDC.64 R6, c[0x0][0x388] ;  /* 0x0000e200ff067b82 */ /* 0x000ee20000000a00 */
[----:B0-----:R-:W-:-:S05]  /*00c0*/  IMAD.WIDE.U32 R2, R9, 0x4, R2 ;  /* 0x0000000409027825 */ /* 0x001fca00078e0002 */
[----:B-1----:R0:W-:Y:S01]  /*00d0*/  STG.E desc[UR4][R2.64], RZ ;  /* 0x000000ff02007986 */ /* 0x0021e2000c101904 */
[----:B--2---:R-:W-:-:S06]  /*00e0*/  IMAD.WIDE.U32 R4, R9, 0x4, R4 ;  /* 0x0000000409047825 */ /* 0x004fcc00078e0004 */
[----:B------:R-:W2:Y:S01]  /*00f0*/  LDG.E R4, desc[UR4][R4.64] ;  /* 0x0000000404047981 */ /* 0x000ea2000c1e1900 */
[----:B---3--:R-:W-:-:S06]  /*0100*/  IMAD.WIDE.U32 R6, R9, 0x4, R6 ;  /* 0x0000000409067825 */ /* 0x008fcc00078e0006 */
[----:B------:R-:W3:Y:S01]  /*0110*/  LDG.E R6, desc[UR4][R6.64] ;  /* 0x0000000406067981 */ /* 0x000ee2000c1e1900 */
[----:B------:R-:W1:Y:S01]  /*0120*/  S2R R0, SR_CgaCtaId ;  /* 0x0000000000007919 */ /* 0x000e620000008800 */
[----:B------:R-:W-:Y:S02]  /*0130*/  MOV R13, 0x400 ;  /* 0x00000400000d7802 */ /* 0x000fe40000000f00 */
[----:B------:R-:W-:Y:S02]  /*0140*/  ISETP.GE.U32.AND P1, PT, R12, 0x8, PT ;  /* 0x000000080c00780c */ /* 0x000fe40003f26070 */
[----:B-1----:R-:W-:-:S04]  /*0150*/  LEA R13, R0, R13, 0x18 ;  /* 0x0000000d000d7211 */ /* 0x002fc800078ec0ff */
[----:B------:R-:W-:-:S04]  /*0160*/  LEA R11, R11, R13, 0x2 ;  /* 0x0000000d0b0b7211 */ /* 0x000fc800078e10ff */
[C---:B------:R-:W-:Y:S02]  /*0170*/  LEA R17, R12.reuse, R11, 0x2 ;  /* 0x0000000b0c117211 */ /* 0x040fe400078e10ff */
[----:B------:R-:W-:Y:S01]  /*0180*/  LOP3.LUT R15, R12, 0x7, RZ, 0xc0, !PT ;  /* 0x000000070c0f7812 */ /* 0x000fe200078ec0ff */
[----:B------:R-:W-:Y:S01]  /*0190*/  HFMA2 R18, -RZ, RZ, 0, 0 ;  /* 0x00000000ff127431 */ /* 0x000fe200000001ff */
[----:B------:R-:W-:Y:S02]  /*01a0*/  I2FP.F32.U32 R16, R9 ;  /* 0x0000000900107245 */ /* 0x000fe40000201000 */
[----:B------:R-:W-:Y:S01]  /*01b0*/  ISETP.NE.AND P0, PT, R15, RZ, PT ;  /* 0x000000ff0f00720c */ /* 0x000fe20003f05270 */
[----:B--2---:R0:W-:Y:S04]  /*01c0*/  STS [R11], R4 ;  /* 0x000000040b007388 */ /* 0x0041e80000000800 */
[----:B---3--:R0:W-:Y:S01]  /*01d0*/  STS [R17], R6 ;  /* 0x0000000611007388 */ /* 0x0081e20000000800 */
[----:B------:R-:W-:Y:S06]  /*01e0*/  BAR.SYNC.DEFER_BLOCKING 0x0 ;  /* 0x0000000000007b1d */ /* 0x000fec0000010000 */
[----:B------:R0:W5:Y:S01]  /*01f0*/  LDG.E R19, desc[UR4][R2.64] ;  /* 0x0000000402137981 */ /* 0x000162000c1e1900 */
[----:B------:R-:W-:Y:S05]  /*0200*/  @!P1 BRA `(.L_x_8) ;  /* 0x00000004002c9947 */ /* 0x000fea0003800000 */
[C---:B------:R-:W-:Y:S02]  /*0210*/  LOP3.LUT R0, R12.reuse, 0xfffffff8, RZ, 0xc0, !PT ;  /* 0xfffffff80c007812 */ /* 0x040fe400078ec0ff */
[----:B------:R-:W-:Y:S02]  /*0220*/  LOP3.LUT R18, R12, 0x7f8, RZ, 0xc0, !PT ;  /* 0x000007f80c127812 */ /* 0x000fe400078ec0ff */
[----:B0-----:R-:W-:Y:S02]  /*0230*/  IADD3 R17, PT, PT, R13, 0x10, RZ ;  /* 0x000000100d117810 */ /* 0x001fe40007ffe0ff */
[----:B------:R-:W-:-:S07]  /*0240*/  IADD3 R0, PT, PT, -R0, RZ, RZ ;  /* 0x000000ff00007210 */ /* 0x000fce0007ffe1ff */
.L_x_9:
[----:B------:R-:W0:Y:S01]  /*0250*/  LDS.128 R4, [R17+-0x10] ;  /* 0xfffff00011047984 */ /* 0x000e220000000c00 */
[----:B------:R-:W-:Y:S02]  /*0260*/  LEA R14, R12, R17, 0x2 ;  /* 0x000000110c0e7211 */ /* 0x000fe400078e10ff */
[----:B------:R-:W-:Y:S01]  /*0270*/  IADD3 R0, PT, PT, R0, 0x8, RZ ;  /* 0x0000000800007810 */ /* 0x000fe20007ffe0ff */
[----:B------:R1:W2:Y:S04]  /*0280*/  LDS.128 R8, [R17] ;  /* 0x0000000011087984 */ /* 0x0002a80000000c00 */
[----:B------:R-:W3:Y:S04]  /*0290*/  LDS R22, [R14+-0x10] ;  /* 0xfffff0000e167984 */ /* 0x000ee80000000800 */
[----:B------:R-:W4:Y:S01]  /*02a0*/  LDS R21, [R14+-0xc] ;  /* 0xfffff4000e157984 */ /* 0x000f220000000800 */
[----:B-1----:R-:W-:-:S03]  /*02b0*/  IADD3 R17, PT, PT, R17, 0x20, RZ ;  /* 0x0000002011117810 */ /* 0x002fc60007ffe0ff */
[----:B------:R-:W1:Y:S04]  /*02c0*/  LDS R20, [R14+-0x8] ;  /* 0xfffff8000e147984 */ /* 0x000e680000000800 */
[----:B------:R-:W-:Y:S01]  /*02d0*/  LDS R26, [R14+0xc] ;  /* 0x00000c000e1a7984 */ /* 0x000fe20000000800 */
[C---:B0-----:R-:W-:Y:S01]  /*02e0*/  FMUL R25, R16.reuse, R4 ;  /* 0x0000000410197220 */ /* 0x041fe20000400000 */
[C---:B------:R-:W-:Y:S01]  /*02f0*/  FMUL R24, R16.reuse, R5 ;  /* 0x0000000510187220 */ /* 0x040fe20000400000 */
[C---:B------:R-:W-:Y:S01]  /*0300*/  FMUL R23, R16.reuse, R6 ;  /* 0x0000000610177220 */ /* 0x040fe20000400000 */
[C---:B------:R-:W-:Y:S01]  /*0310*/  FMUL R7, R16.reuse, R7 ;  /* 0x0000000710077220 */ /* 0x040fe20000400000 */
[----:B------:R-:W0:Y:S01]  /*0320*/  F2I.CEIL.NTZ R4, R25 ;  /* 0x0000001900047305 */ /* 0x000e22000020b100 */
[C---:B--2---:R-:W-:Y:S01]  /*0330*/  FMUL R10, R16.reuse, R10 ;  /* 0x0000000a100a7220 */ /* 0x044fe20000400000 */
[----:B------:R-:W-:-:S06]  /*0340*/  FMUL R11, R16, R11 ;  /* 0x0000000b100b7220 */ /* 0x000fcc0000400000 */
[----:B------:R-:W2:Y:S01]  /*0350*/  F2I.CEIL.NTZ R5, R24 ;  /* 0x0000001800057305 */ /* 0x000ea2000020b100 */
[----:B0-----:R-:W-:-:S07]  /*0360*/  LOP3.LUT R4, R4, 0x1, RZ, 0xc0, !PT ;  /* 0x0000000104047812 */ /* 0x001fce00078ec0ff */
[----:B------:R-:W0:Y:S01]  /*0370*/  F2I.CEIL.NTZ R6, R23 ;  /* 0x0000001700067305 */ /* 0x000e22000020b100 */
[----:B------:R-:W-:Y:S02]  /*0380*/  ISETP.NE.U32.AND P1, PT, R4, 0x1, PT ;  /* 0x000000010400780c */ /* 0x000fe40003f25070 */
[----:B--2---:R-:W-:-:S04]  /*0390*/  LOP3.LUT R5, R5, 0x1, RZ, 0xc0, !PT ;  /* 0x0000000105057812 */ /* 0x004fc800078ec0ff */
[----:B------:R-:W-:Y:S02]  /*03a0*/  ISETP.NE.U32.AND P2, PT, R5, 0x1, PT ;  /* 0x000000010500780c */ /* 0x000fe40003f45070 */
[----:B0-----:R-:W-:-:S05]  /*03b0*/  LOP3.LUT R6, R6, 0x1, RZ, 0xc0, !PT ;  /* 0x0000000106067812 */ /* 0x001fca00078ec0ff */
[C-C-:B---3--:R-:W-:Y:S01]  /*03c0*/  @P1 FADD R4, R25.reuse, R22.reuse ;  /* 0x0000001619041221 */ /* 0x148fe20000000000 */
[----:B------:R-:W-:Y:S01]  /*03d0*/  @!P1 FADD R4, R25, -R22 ;  /* 0x8000001619049221 */ /* 0x000fe20000000000 */
[----:B------:R-:W-:Y:S01]  /*03e0*/  FMUL R22, R16, R8 ;  /* 0x0000000810167220 */ /* 0x000fe20000400000 */
[----:B------:R-:W-:Y:S01]  /*03f0*/  ISETP.NE.U32.AND P3, PT, R6, 0x1, PT ;  /* 0x000000010600780c */ /* 0x000fe20003f65070 */
[----:B------:R-:W0:Y:S01]  /*0400*/  F2I.CEIL.NTZ R25, R7 ;  /* 0x0000000700197305 */ /* 0x000e22000020b100 */
[----:B------:R-:W2:Y:S01]  /*0410*/  LDS R6, [R14+-0x4] ;  /* 0xfffffc000e067984 */ /* 0x000ea20000000800 */
[----:B-----5:R-:W-:Y:S01]  /*0420*/  FADD R28, R4, R19 ;  /* 0x00000013041c7221 */ /* 0x020fe20000000000 */
[C-C-:B----4-:R-:W-:Y:S01]  /*0430*/  @!P2 FADD R5, R24.reuse, -R21.reuse ;  /* 0x800000151805a221 */ /* 0x150fe20000000000 */
[----:B------:R-:W-:Y:S01]  /*0440*/  @P2 FADD R5, R24, R21 ;  /* 0x0000001518052221 */ /* 0x000fe20000000000 */
[----:B------:R-:W-:Y:S01]  /*0450*/  FMUL R24, R16, R9 ;  /* 0x0000000910187220 */ /* 0x000fe20000400000 */
[----:B------:R-:W3:Y:S02]  /*0460*/  LDS R21, [R14] ;  /* 0x000000000e157984 */ /* 0x000ee40000000800 */
[----:B------:R-:W4:Y:S01]  /*0470*/  F2I.CEIL.NTZ R4, R10 ;  /* 0x0000000a00047305 */ /* 0x000f22000020b100 */
[----:B------:R-:W-:Y:S01]  /*0480*/  FADD R27, R28, R5 ;  /* 0x000000051c1b7221 */ /* 0x000fe20000000000 */
[----:B------:R-:W3:Y:S02]  /*0490*/  LDS R9, [R14+0x8] ;  /* 0x000008000e097984 */ /* 0x000ee40000000800 */
[C-C-:B-1----:R-:W-:Y:S01]  /*04a0*/  @!P3 FADD R8, R23.reuse, -R20.reuse ;  /* 0x800000141708b221 */ /* 0x142fe20000000000 */
[----:B------:R-:W-:-:S02]  /*04b0*/  @P3 FADD R8, R23, R20 ;  /* 0x0000001417083221 */ /* 0x000fc40000000000 */
[----:B------:R-:W1:Y:S01]  /*04c0*/  LDS R23, [R14+0x4] ;  /* 0x000004000e177984 */ /* 0x000e620000000800 */
[----:B0-----:R-:W-:Y:S01]  /*04d0*/  LOP3.LUT R25, R25, 0x1, RZ, 0xc0, !PT ;  /* 0x0000000119197812 */ /* 0x001fe200078ec0ff */
[----:B------:R-:W0:Y:S01]  /*04e0*/  F2I.CEIL.NTZ R20, R22 ;  /* 0x0000001600147305 */ /* 0x000e22000020b100 */
[----:B------:R-:W-:Y:S02]  /*04f0*/  FADD R8, R27, R8 ;  /* 0x000000081b087221 */ /* 0x000fe40000000000 */
[----:B------:R-:W-:Y:S02]  /*0500*/  ISETP.NE.U32.AND P3, PT, R25, 0x1, PT ;  /* 0x000000011900780c */ /* 0x000fe40003f65070 */
[----:B----4-:R-:W-:-:S03]  /*0510*/  LOP3.LUT R4, R4, 0x1, RZ, 0xc0, !PT ;  /* 0x0000000104047812 */ /* 0x010fc600078ec0ff */
[----:B------:R-:W4:Y:S01]  /*0520*/  F2I.CEIL.NTZ R25, R24 ;  /* 0x0000001800197305 */ /* 0x000f22000020b100 */
[----:B------:R-:W-:Y:S02]  /*0530*/  ISETP.NE.U32.AND P4, PT, R4, 0x1, PT ;  /* 0x000000010400780c */ /* 0x000fe40003f85070 */
[----:B0-----:R-:W-:-:S05]  /*0540*/  LOP3.LUT R20, R20, 0x1, RZ, 0xc0, !PT ;  /* 0x0000000114147812 */ /* 0x001fca00078ec0ff */
[----:B------:R-:W0:Y:S01]  /*0550*/  F2I.CEIL.NTZ R19, R11 ;  /* 0x0000000b00137305 */ /* 0x000e22000020b100 */
[----:B------:R-:W-:Y:S02]  /*0560*/  ISETP.NE.U32.AND P1, PT, R20, 0x1, PT ;  /* 0x000000011400780c */ /* 0x000fe40003f25070 */
[----:B----4-:R-:W-:Y:S01]  /*0570*/  LOP3.LUT R25, R25, 0x1, RZ, 0xc0, !PT ;  /* 0x0000000119197812 */ /* 0x010fe200078ec0ff */
[C-C-:B--2---:R-:W-:Y:S01]  /*0580*/  @!P3 FADD R5, R7.reuse, -R6.reuse ;  /* 0x800000060705b221 */ /* 0x144fe20000000000 */
[----:B------:R-:W-:Y:S02]  /*0590*/  @P3 FADD R5, R7, R6 ;  /* 0x0000000607053221 */ /* 0x000fe40000000000 */
[----:B------:R-:W-:Y:S02]  /*05a0*/  ISETP.NE.U32.AND P2, PT, R25, 0x1, PT ;  /* 0x000000011900780c */ /* 0x000fe40003f45070 */
[----:B------:R-:W-:Y:S01]  /*05b0*/  FADD R7, R8, R5 ;  /* 0x0000000508077221 */ /* 0x000fe20000000000 */
[----:B0-----:R-:W-:-:S04]  /*05c0*/  LOP3.LUT R19, R19, 0x1, RZ, 0xc0, !PT ;  /* 0x0000000113137812 */ /* 0x001fc800078ec0ff */
[C-C-:B---3--:R-:W-:Y:S01]  /*05d0*/  @!P1 FADD R4, R22.reuse, -R21.reuse ;  /* 0x8000001516049221 */ /* 0x148fe20000000000 */
[----:B------:R-:W-:Y:S01]  /*05e0*/  @P1 FADD R4, R22, R21 ;  /* 0x0000001516041221 */ /* 0x000fe20000000000 */
[----:B------:R-:W-:Y:S02]  /*05f0*/  ISETP.NE.AND P1, PT, R0, RZ, PT ;  /* 0x000000ff0000720c */ /* 0x000fe40003f25270 */
[----:B------:R-:W-:Y:S01]  /*0600*/  ISETP.NE.U32.AND P3, PT, R19, 0x1, PT ;  /* 0x000000011300780c */ /* 0x000fe20003f65070 */
[----:B------:R-:W-:Y:S01]  /*0610*/  FADD R6, R7, R4 ;  /* 0x0000000407067221 */ /* 0x000fe20000000000 */
[C-C-:B------:R-:W-:Y:S01]  /*0620*/  @!P4 FADD R4, R10.reuse, -R9.reuse ;  /* 0x800000090a04c221 */ /* 0x140fe20000000000 */
[----:B------:R-:W-:Y:S01]  /*0630*/  @P4 FADD R4, R10, R9 ;  /* 0x000000090a044221 */ /* 0x000fe20000000000 */
[C-C-:B-1----:R-:W-:Y:S01]  /*0640*/  @!P2 FADD R5, R24.reuse, -R23.reuse ;  /* 0x800000171805a221 */ /* 0x142fe20000000000 */
[----:B------:R-:W-:-:S04]  /*0650*/  @P2 FADD R5, R24, R23 ;  /* 0x0000001718052221 */ /* 0x000fc80000000000 */
[----:B------:R-:W-:-:S04]  /*0660*/  FADD R5, R6, R5 ;  /* 0x0000000506057221 */ /* 0x000fc80000000000 */
[C-C-:B------:R-:W-:Y:S01]  /*0670*/  @!P3 FADD R19, R11.reuse, -R26.reuse ;  /* 0x8000001a0b13b221 */ /* 0x140fe20000000000 */
[----:B------:R-:W-:Y:S01]  /*0680*/  @P3 FADD R19, R11, R26 ;  /* 0x0000001a0b133221 */ /* 0x000fe20000000000 */
[----:B------:R-:W-:-:S04]  /*0690*/  FADD R4, R5, R4 ;  /* 0x0000000405047221 */ /* 0x000fc80000000000 */
[----:B------:R-:W-:Y:S01]  /*06a0*/  FADD R19, R4, R19 ;  /* 0x0000001304137221 */ /* 0x000fe20000000000 */
[----:B------:R-:W-:Y:S06]  /*06b0*/  @P1 BRA `(.L_x_9) ;  /* 0xfffffff800e41947 */ /* 0x000fec000383ffff */
.L_x_8:
[----:B------:R-:W-:Y:S05]  /*06c0*/  @!P0 BRA `(.L_x_10) ;  /* 0x0000000400388947 */ /* 0x000fea0003800000 */
[----:B------:R-:W-:Y:S02]  /*06d0*/  ISETP.GE.U32.AND P1, PT, R15, 0x4, PT ;  /* 0x000000040f00780c */ /* 0x000fe40003f26070 */
[----:B0-----:R-:W-:-:S04]  /*06e0*/  LOP3.LUT R17, R12, 0x3, RZ, 0xc0, !PT ;  /* 0x000000030c117812 */ /* 0x001fc800078ec0ff */
[----:B------:R-:W-:-:S07]  /*06f0*/  ISETP.NE.AND P0, PT, R17, RZ, PT ;  /* 0x000000ff1100720c */ /* 0x000fce0003f05270 */
[----:B------:R-:W-:Y:S06]  /*0700*/  @!P1 BRA `(.L_x_11) ;  /* 0x0000000000949947 */ /* 0x000fec0003800000 */
[C---:B------:R-:W-:Y:S02]  /*0710*/  LEA R15, R18.reuse, R13, 0x2 ;  /* 0x0000000d120f7211 */ /* 0x040fe400078e10ff */
[----:B------:R-:W-:Y:S02]  /*0720*/  IADD3 R18, PT, PT, R18, 0x4, RZ ;  /* 0x0000000412127810 */ /* 0x000fe40007ffe0ff */
[----:B------:R-:W-:Y:S01]  /*0730*/  LEA R20, R12, R15, 0x2 ;  /* 0x0000000f0c147211 */ /* 0x000fe200078e10ff */
[----:B------:R-:W0:Y:S04]  /*0740*/  LDS.64 R6, [R15] ;  /* 0x000000000f067984 */ /* 0x000e280000000a00 */
[----:B------:R-:W1:Y:S04]  /*0750*/  LDS.64 R4, [R15+0x8] ;  /* 0x000008000f047984 */ /* 0x000e680000000a00 */
[----:B------:R-:W2:Y:S04]  /*0760*/  LDS R8, [R20] ;  /* 0x0000000014087984 */ /* 0x000ea80000000800 */
[----:B------:R-:W3:Y:S01]  /*0770*/  LDS R0, [R20+0x4] ;  /* 0x0000040014007984 */ /* 0x000ee20000000800 */
[C---:B0-----:R-:W-:Y:S01]  /*0780*/  FMUL R21, R16.reuse, R6 ;  /* 0x0000000610157220 */ /* 0x041fe20000400000 */
[----:B------:R-:W-:-:S02]  /*0790*/  FMUL R7, R16, R7 ;  /* 0x0000000710077220 */ /* 0x000fc40000400000 */
[----:B------:R-:W0:Y:S01]  /*07a0*/  LDS R6, [R20+0x8] ;  /* 0x0000080014067984 */ /* 0x000e220000000800 */
[----:B------:R-:W4:Y:S01]  /*07b0*/  F2I.CEIL.NTZ R10, R21 ;  /* 0x00000015000a7305 */ /* 0x000f22000020b100 */
[C---:B-1----:R-:W-:Y:S01]  /*07c0*/  FMUL R9, R16.reuse, R4 ;  /* 0x0000000410097220 */ /* 0x042fe20000400000 */
[----:B------:R-:W-:Y:S01]  /*07d0*/  FMUL R5, R16, R5 ;  /* 0x0000000510057220 */ /* 0x000fe20000400000 */
[----:B------:R-:W1:Y:S05]  /*07e0*/  LDS R4, [R20+0xc] ;  /* 0x00000c0014047984 */ /* 0x000e6a0000000800 */
[----:B------:R-:W2:Y:S01]  /*07f0*/  F2I.CEIL.NTZ R11, R7 ;  /* 0x00000007000b7305 */ /* 0x000ea2000020b100 */
[----:B----4-:R-:W-:-:S07]  /*0800*/  LOP3.LUT R10, R10, 0x1, RZ, 0xc0, !PT ;  /* 0x000000010a0a7812 */ /* 0x010fce00078ec0ff */
[----:B------:R-:W4:Y:S01]  /*0810*/  F2I.CEIL.NTZ R14, R9 ;  /* 0x00000009000e7305 */ /* 0x000f22000020b100 */
[----:B------:R-:W-:Y:S02]  /*0820*/  ISETP.NE.U32.AND P1, PT, R10, 0x1, PT ;  /* 0x000000010a00780c */ /* 0x000fe40003f25070 */
[----:B--2---:R-:W-:-:S05]  /*0830*/  LOP3.LUT R11, R11, 0x1, RZ, 0xc0, !PT ;  /* 0x000000010b0b7812 */ /* 0x004fca00078ec0ff */
[----:B------:R-:W2:Y:S01]  /*0840*/  F2I.CEIL.NTZ R15, R5 ;  /* 0x00000005000f7305 */ /* 0x000ea2000020b100 */
[----:B------:R-:W-:Y:S02]  /*0850*/  ISETP.NE.U32.AND P2, PT, R11, 0x1, PT ;  /* 0x000000010b00780c */ /* 0x000fe40003f45070 */
[----:B----4-:R-:W-:-:S03]  /*0860*/  LOP3.LUT R14, R14, 0x1, RZ, 0xc0, !PT ;  /* 0x000000010e0e7812 */ /* 0x010fc600078ec0ff */
[C-C-:B------:R-:W-:Y:S01]  /*0870*/  @!P1 FADD R10, R21.reuse, -R8.reuse ;  /* 0x80000008150a9221 */ /* 0x140fe20000000000 */
[----:B------:R-:W-:Y:S01]  /*0880*/  @P1 FADD R10, R21, R8 ;  /* 0x00000008150a1221 */ /* 0x000fe20000000000 */
[----:B------:R-:W-:Y:S02]  /*0890*/  ISETP.NE.U32.AND P3, PT, R14, 0x1, PT ;  /* 0x000000010e00780c */ /* 0x000fe40003f65070 */
[----:B--2---:R-:W-:-:S04]  /*08a0*/  LOP3.LUT R15, R15, 0x1, RZ, 0xc0, !PT ;  /* 0x000000010f0f7812 */ /* 0x004fc800078ec0ff */
[C-C-:B---3--:R-:W-:Y:S01]  /*08b0*/  @!P2 FADD R8, R7.reuse, -R0.reuse ;  /* 0x800000000708a221 */ /* 0x148fe20000000000 */
[----:B------:R-:W-:Y:S01]  /*08c0*/  @P2 FADD R8, R7, R0 ;  /* 0x0000000007082221 */ /* 0x000fe20000000000 */
[----:B------:R-:W-:Y:S01]  /*08d0*/  ISETP.NE.U32.AND P4, PT, R15, 0x1, PT ;  /* 0x000000010f00780c */ /* 0x000fe20003f85070 */
[----:B-----5:R-:W-:-:S04]  /*08e0*/  FADD R15, R19, R10 ;  /* 0x0000000a130f7221 */ /* 0x020fc80000000000 */
[C-C-:B0-----:R-:W-:Y:S01]  /*08f0*/  @!P3 FADD R11, R9.reuse, -R6.reuse ;  /* 0x80000006090bb221 */ /* 0x141fe20000000000 */
[----:B------:R-:W-:Y:S01]  /*0900*/  @P3 FADD R11, R9, R6 ;  /* 0x00000006090b3221 */ /* 0x000fe20000000000 */
[----:B------:R-:W-:-:S04]  /*0910*/  FADD R8, R15, R8 ;  /* 0x000000080f087221 */ /* 0x000fc80000000000 */
[----:B------:R-:W-:Y:S02]  /*0920*/  FADD R8, R8, R11 ;  /* 0x0000000b08087221 */ /* 0x000fe40000000000 */
[C-C-:B-1----:R-:W-:Y:S01]  /*0930*/  @!P4 FADD R19, R5.reuse, -R4.reuse ;  /* 0x800000040513c221 */ /* 0x142fe20000000000 */
[----:B------:R-:W-:-:S04]  /*0940*/  @P4 FADD R19, R5, R4 ;  /* 0x0000000405134221 */ /* 0x000fc80000000000 */
[----:B------:R-:W-:-:S07]  /*0950*/  FADD R19, R8, R19 ;  /* 0x0000001308137221 */ /* 0x000fce0000000000 */
.L_x_11:
[----:B------:R-:W-:Y:S05]  /*0960*/  @!P0 BRA `(.L_x_10) ;  /* 0x0000000000908947 */ /* 0x000fea0003800000 */
[----:B------:R-:W-:Y:S02]  /*0970*/  ISETP.NE.AND P0, PT, R17, 0x1, PT ;  /* 0x000000011100780c */ /* 0x000fe40003f05270 */
[----:B------:R-:W-:-:S04]  /*0980*/  LOP3.LUT R0, R12, 0x1, RZ, 0xc0, !PT ;  /* 0x000000010c007812 */ /* 0x000fc800078ec0ff */
[----:B------:R-:W-:-:S07]  /*0990*/  ISETP.NE.U32.AND P2, PT, R0, 0x1, PT ;  /* 0x000000010000780c */ /* 0x000fce0003f45070 */
[----:B------:R-:W-:Y:S06]  /*09a0*/  @!P0 BRA `(.L_x_12) ;  /* 0x0000000000508947 */ /* 0x000fec0003800000 */
[C---:B------:R-:W-:Y:S02]  /*09b0*/  LEA R11, R18.reuse, R13, 0x2 ;  /* 0x0000000d120b7211 */ /* 0x040fe400078e10ff */
[----:B------:R-:W-:Y:S02]  /*09c0*/  IADD3 R18, PT, PT, R18, 0x2, RZ ;  /* 0x0000000212127810 */ /* 0x000fe40007ffe0ff */
[----:B------:R-:W-:Y:S01]  /*09d0*/  LEA R8, R12, R11, 0x2 ;  /* 0x0000000b0c087211 */ /* 0x000fe200078e10ff */
[----:B------:R-:W0:Y:S04]  /*09e0*/  LDS.64 R4, [R11] ;  /* 0x000000000b047984 */ /* 0x000e280000000a00 */
[----:B------:R-:W1:Y:S04]  /*09f0*/  LDS R6, [R8] ;  /* 0x0000000008067984 */ /* 0x000e680000000800 */
[----:B------:R-:W2:Y:S01]  /*0a00*/  LDS R7, [R8+0x4] ;  /* 0x0000040008077984 */ /* 0x000ea20000000800 */
[C---:B0-----:R-:W-:Y:S01]  /*0a10*/  FMUL R9, R16.reuse, R4 ;  /* 0x0000000410097220 */ /* 0x041fe20000400000 */
[----:B------:R-:W-:-:S03]  /*0a20*/  FMUL R10, R16, R5 ;  /* 0x00000005100a7220 */ /* 0x000fc60000400000 */
[----:B------:R-:W0:Y:S08]  /*0a30*/  F2I.CEIL.NTZ R0, R9 ;  /* 0x0000000900007305 */ /* 0x000e30000020b100 */
[----:B------:R-:W3:Y:S01]  /*0a40*/  F2I.CEIL.NTZ R4, R10 ;  /* 0x0000000a00047305 */ /* 0x000ee2000020b100 */
[----:B0-----:R-:W-:-:S04]  /*0a50*/  LOP3.LUT R0, R0, 0x1, RZ, 0xc0, !PT ;  /* 0x0000000100007812 */ /* 0x001fc800078ec0ff */
[----:B------:R-:W-:Y:S02]  /*0a60*/  ISETP.NE.U32.AND P0, PT, R0, 0x1, PT ;  /* 0x000000010000780c */ /* 0x000fe40003f05070 */
[----:B---3--:R-:W-:-:S04]  /*0a70*/  LOP3.LUT R4, R4, 0x1, RZ, 0xc0, !PT ;  /* 0x0000000104047812 */ /* 0x008fc800078ec0ff */
[----:B------:R-:W-:-:S07]  /*0a80*/  ISETP.NE.U32.AND P1, PT, R4, 0x1, PT ;  /* 0x000000010400780c */ /* 0x000fce0003f25070 */
[C-C-:B-1----:R-:W-:Y:S01]  /*0a90*/  @!P0 FADD R0, R9.reuse, -R6.reuse ;  /* 0x8000000609008221 */ /* 0x142fe20000000000 */
[----:B------:R-:W-:-:S04]  /*0aa0*/  @P0 FADD R0, R9, R6 ;  /* 0x0000000609000221 */ /* 0x000fc80000000000 */
[----:B-----5:R-:W-:Y:S01]  /*0ab0*/  FADD R19, R19, R0 ;  /* 0x0000000013137221 */ /* 0x020fe20000000000 */
[C-C-:B--2---:R-:W-:Y:S01]  /*0ac0*/  @!P1 FADD R4, R10.reuse, -R7.reuse ;  /* 0x800000070a049221 */ /* 0x144fe20000000000 */
[----:B------:R-:W-:-:S04]  /*0ad0*/  @P1 FADD R4, R10, R7 ;  /* 0x000000070a041221 */ /* 0x000fc80000000000 */
[----:B------:R-:W-:-:S07]  /*0ae0*/  FADD R19, R19, R4 ;  /* 0x0000000413137221 */ /* 0x000fce0000000000 */
.L_x_12:
[----:B------:R-:W-:Y:S05]  /*0af0*/  @P2 BRA `(.L_x_10) ;  /* 0x00000000002c2947 */ /* 0x000fea0003800000 */
[----:B------:R-:W-:-:S04]  /*0b00*/  LEA R13, R18, R13, 0x2 ;  /* 0x0000000d120d7211 */ /* 0x000fc800078e10ff */
[----:B------:R-:W-:Y:S01]  /*0b10*/  LEA R12, R12, R13, 0x2 ;  /* 0x0000000d0c0c7211 */ /* 0x000fe200078e10ff */
[----:B------:R-:W0:Y:S05]  /*0b20*/  LDS R5, [R13] ;  /* 0x000000000d057984 */ /* 0x000e2a0000000800 */
[----:B------:R-:W1:Y:S01]  /*0b30*/  LDS R12, [R12] ;  /* 0x000000000c0c7984 */ /* 0x000e620000000800 */
[----:B0-----:R-:W-:-:S04]  /*0b40*/  FMUL R5, R16, R5 ;  /* 0x0000000510057220 */ /* 0x001fc80000400000 */
[----:B------:R-:W0:Y:S02]  /*0b50*/  F2I.CEIL.NTZ R0, R5 ;  /* 0x0000000500007305 */ /* 0x000e24000020b100 */
[----:B0-----:R-:W-:-:S04]  /*0b60*/  LOP3.LUT R0, R0, 0x1, RZ, 0xc0, !PT ;  /* 0x0000000100007812 */ /* 0x001fc800078ec0ff */
[----:B------:R-:W-:-:S13]  /*0b70*/  ISETP.NE.U32.AND P0, PT, R0, 0x1, PT ;  /* 0x000000010000780c */ /* 0x000fda0003f05070 */
[C-C-:B-1----:R-:W-:Y:S01]  /*0b80*/  @!P0 FADD R0, R5.reuse, -R12.reuse ;  /* 0x8000000c05008221 */ /* 0x142fe20000000000 */
[----:B------:R-:W-:-:S04]  /*0b90*/  @P0 FADD R0, R5, R12 ;  /* 0x0000000c05000221 */ /* 0x000fc80000000000 */
[----:B-----5:R-:W-:-:S07]  /*0ba0*/  FADD R19, R19, R0 ;  /* 0x0000000013137221 */ /* 0x020fce0000000000 */
.L_x_10:
[----:B-----5:R-:W-:Y:S01]  /*0bb0*/  STG.E desc[UR4][R2.64], R19 ;  /* 0x0000001302007986 */ /* 0x020fe2000c101904 */
[----:B------:R-:W-:Y:S05]  /*0bc0*/  EXIT ;  /* 0x000000000000794d */ /* 0x000fea0003800000 */
.L_x_13:
        /* <DEDUP_REMOVED lines=11> */
.L_x_20:


//--------------------- .text._Z9calcularCPKfS0_Pfi --------------------------
	.section	.text._Z9calcularCPKfS0_Pfi,"ax",@progbits
	.align	128
        .global         _Z9calcularCPKfS0_Pfi
        .type           _Z9calcularCPKfS0_Pfi,@function
        .size           _Z9calcularCPKfS0_Pfi,(.L_x_21 - _Z9calcularCPKfS0_Pfi)
        .other          _Z9calcularCPKfS0_Pfi,@"STO_CUDA_ENTRY STV_DEFAULT"
_Z9calcularCPKfS0_Pfi:
.text._Z9calcularCPKfS0_Pfi:
[----:B------:R-:W-:Y:S01]  /*0000*/  LDC R1, c[0x0][0x37c] ;  /* 0x0000df00ff017b82 */ /* 0x000fe20000000800 */
[----:B------:R-:W0:Y:S07]  /*0010*/  S2R R5, SR_TID.X ;  /* 0x0000000000057919 */ /* 0x000e2e0000002100 */
[----:B------:R-:W1:Y:S01]  /*0020*/  S2UR UR4, SR_CTAID.X ;  /* 0x00000000000479c3 */ /* 0x000e620000002500 */
[----:B------:R-:W2:Y:S07]  /*0030*/  LDCU UR5, c[0x0][0x398] ;  /* 0x00007300ff0577ac */ /* 0x000eae0008000800 */
[----:B------:R-:W1:Y:S02]  /*0040*/  LDC R7, c[0x0][0x360] ;  /* 0x0000d800ff077b82 */ /* 0x000e640000000800 */
[----:B-1----:R-:W-:-:S05]  /*0050*/  IMAD R0, R7, UR4, RZ ;  /* 0x0000000407007c24 */ /* 0x002fca000f8e02ff */
[----:B0-----:R-:W-:-:S04]  /*0060*/  IADD3 R5, PT, PT, R0, R5, RZ ;  /* 0x0000000500057210 */ /* 0x001fc80007ffe0ff */
[----:B--2---:R-:W-:-:S13]  /*0070*/  ISETP.GE.U32.AND P0, PT, R5, UR5, PT ;  /* 0x0000000505007c0c */ /* 0x004fda000bf06070 */
[----:B------:R-:W-:Y:S05]  /*0080*/  @P0 EXIT ;  /* 0x000000000000094d */ /* 0x000fea0003800000 */
[----:B------:R-:W0:Y:S01]  /*0090*/  LDC.64 R2, c[0x0][0x390] ;  /* 0x0000e400ff027b82 */ /* 0x000e220000000a00 */
[----:B------:R-:W1:Y:S01]  /*00a0*/  LDCU.64 UR4, c[0x0][0x358] ;  /* 0x00006b00ff0477ac */ /* 0x000e620008000a00 */
[----:B------:R-:W-:-:S04]  /*00b0*/  IADD3 R11, PT, PT, R0, R7, RZ ;  /* 0x00000007000b7210 */ /* 0x000fc80007ffe0ff */
[----:B------:R-:W-:Y:S01]  /*00c0*/  ISETP.GE.U32.AND P0, PT, R0, R11, PT ;  /* 0x0000000b0000720c */ /* 0x000fe20003f06070 */
[----:B0-----:R-:W-:-:S05]  /*00d0*/  IMAD.WIDE.U32 R2, R5, 0x4, R2 ;  /* 0x0000000405027825 */ /* 0x001fca00078e0002 */
[----:B-1----:R0:W-:Y:S07]  /*00e0*/  STG.E desc[UR4][R2.64], RZ ;  /* 0x000000ff02007986 */ /* 0x0021ee000c101904 */
[----:B------:R-:W-:Y:S05]  /*00f0*/  @P0 EXIT ;  /* 0x000000000000094d */ /* 0x000fea0003800000 */
[C---:B------:R-:W-:Y:S01]  /*0100*/  LOP3.LUT P1, R10, R7.reuse, 0x3, RZ, 0xc0, !PT ;  /* 0x00000003070a7812 */ /* 0x040fe2000782c0ff */
[----:B------:R-:W-:Y:S01]  /*0110*/  HFMA2 R9, -RZ, RZ, 0, 0 ;  /* 0x00000000ff097431 */ /* 0x000fe200000001ff */
[----:B------:R-:W-:Y:S02]  /*0120*/  ISETP.GE.U32.AND P0, PT, R7, 0x4, PT ;  /* 0x000000040700780c */ /* 0x000fe40003f06070 */
[----:B------:R-:W-:-:S09]  /*0130*/  I2FP.F32.U32 R8, R5 ;  /* 0x0000000500087245 */ /* 0x000fd20000201000 */
[----:B------:R-:W-:Y:S05]  /*0140*/  @!P1 BRA `(.L_x_14) ;  /* 0x0000000000509947 */ /* 0x000fea0003800000 */
[----:B------:R-:W1:Y:S01]  /*0150*/  LDC.64 R4, c[0x0][0x380] ;  /* 0x0000e000ff047b82 */ /* 0x000e620000000a00 */
[----:B------:R-:W-:Y:S02]  /*0160*/  IADD3 R10, PT, PT, -R10, RZ, RZ ;  /* 0x000000ff0a0a7210 */ /* 0x000fe40007ffe1ff */
[----:B------:R-:W-:-:S05]  /*0170*/  MOV R9, RZ ;  /* 0x000000ff00097202 */ /* 0x000fca0000000f00 */
[----:B------:R-:W2:Y:S02]  /*0180*/  LDC.64 R6, c[0x0][0x388] ;  /* 0x0000e200ff067b82 */ /* 0x000ea40000000a00 */
.L_x_15:
[----:B-1----:R-:W-:-:S06]  /*0190*/  IMAD.WIDE R12, R0, 0x4, R4 ;  /* 0x00000004000c7825 */ /* 0x002fcc00078e0204 */
[----:B---3--:R-:W3:Y:S01]  /*01a0*/  LDG.E R13, desc[UR4][R12.64] ;  /* 0x000000040c0d7981 */ /* 0x008ee2000c1e1900 */
[----:B--2---:R-:W-:-:S06]  /*01b0*/  IMAD.WIDE R14, R0, 0x4, R6 ;  /* 0x00000004000e7825 */ /* 0x004fcc00078e0206 */
[----:B------:R-:W2:Y:S01]  /*01c0*/  LDG.E R14, desc[UR4][R14.64] ;  /* 0x000000040e0e7981 */ /* 0x000ea2000c1e1900 */
[----:B------:R-:W-:Y:S01]  /*01d0*/  VIADD R10, R10, 0x1 ;  /* 0x000000010a0a7836 */ /* 0x000fe20000000000 */
[----:B------:R-:W-:Y:S01]  /*01e0*/  IADD3 R0, PT, PT, R0, 0x1, RZ ;  /* 0x0000000100007810 */ /* 0x000fe20007ffe0ff */
[----:B---3--:R-:W-:-:S04]  /*01f0*/  FMUL R17, R8, R13 ;  /* 0x0000000d08117220 */ /* 0x008fc80000400000 */
[----:B------:R-:W1:Y:S02]  /*0200*/  F2I.CEIL.NTZ R16, R17 ;  /* 0x0000001100107305 */ /* 0x000e64000020b100 */
[----:B-1----:R-:W-:-:S04]  /*0210*/  LOP3.LUT R16, R16, 0x1, RZ, 0xc0, !PT ;  /* 0x0000000110107812 */ /* 0x002fc800078ec0ff */
[----:B------:R-:W-:-:S13]  /*0220*/  ISETP.NE.U32.AND P1, PT, R16, 0x1, PT ;  /* 0x000000011000780c */ /* 0x000fda0003f25070 */
[C-C-:B--2---:R-:W-:Y:S01]  /*0230*/  @!P1 FADD R16, R17.reuse, -R14.reuse ;  /* 0x8000000e11109221 */ /* 0x144fe20000000000 */
[----:B------:R-:W-:Y:S01]  /*0240*/  @P1 FADD R16, R17, R14 ;  /* 0x0000000e11101221 */ /* 0x000fe20000000000 */
[----:B------:R-:W-:-:S03]  /*0250*/  ISETP.NE.AND P1, PT, R10, RZ, PT ;  /* 0x000000ff0a00720c */ /* 0x000fc60003f25270 */
[----:B------:R-:W-:-:S05]  /*0260*/  FADD R9, R16, R9 ;  /* 0x0000000910097221 */ /* 0x000fca0000000000 */
[----:B------:R3:W-:Y:S05]  /*0270*/  STG.E desc[UR4][R2.64], R9 ;  /* 0x0000000902007986 */ /* 0x0007ea000c101904 */
[----:B------:R-:W-:Y:S05]  /*0280*/  @P1 BRA `(.L_x_15) ;  /* 0xfffffffc00c01947 */ /* 0x000fea000383ffff */
.L_x_14:
[----:B------:R-:W-:Y:S05]  /*0290*/  @!P0 EXIT ;  /* 0x000000000000894d */ /* 0x000fea0003800000 */
[----:B------:R-:W1:Y:S01]  /*02a0*/  LDC.64 R4, c[0x0][0x380] ;  /* 0x0000e000ff047b82 */ /* 0x000e620000000a00 */
[----:B------:R-:W-:-:S07]  /*02b0*/  IADD3 R14, PT, PT, -R11, R0, RZ ;  /* 0x000000000b0e7210 */ /* 0x000fce0007ffe1ff */
[----:B------:R-:W2:Y:S01]  /*02c0*/  LDC.64 R6, c[0x0][0x388] ;  /* 0x0000e200ff067b82 */ /* 0x000ea20000000a00 */
[----:B-1----:R-:W-:-:S05]  /*02d0*/  IADD3 R4, P0, PT, R4, 0x8, RZ ;  /* 0x0000000804047810 */ /* 0x002fca0007f1e0ff */
[----:B------:R-:W-:Y:S01]  /*02e0*/  IMAD.X R5, RZ, RZ, R5, P0 ;  /* 0x000000ffff057224 */ /* 0x000fe200000e0605 */
[----:B--2---:R-:W-:-:S04]  /*02f0*/  IADD3 R6, P1, PT, R6, 0x8, RZ ;  /* 0x0000000806067810 */ /* 0x004fc80007f3e0ff */
[----:B------:R-:W-:-:S09]  /*0300*/  IADD3.X R7, PT, PT, RZ, R7, RZ, P1, !PT ;  /* 0x00000007ff077210 */ /* 0x000fd20000ffe4ff */
.L_x_16:
[----:B------:R-:W-:-:S05]  /*0310*/  IMAD.WIDE R10, R0, 0x4, R4 ;  /* 0x00000004000a7825 */ /* 0x000fca00078e0204 */
[----:B------:R-:W2:Y:S01]  /*0320*/  LDG.E R15, desc[UR4][R10.64+-0x8] ;  /* 0xfffff8040a0f7981 */ /* 0x000ea2000c1e1900 */
[----:B------:R-:W-:-:S05]  /*0330*/  IMAD.WIDE R12, R0, 0x4, R6 ;  /* 0x00000004000c7825 */ /* 0x000fca00078e0206 */
[----:B-1----:R-:W4:Y:S01]  /*0340*/  LDG.E R16, desc[UR4][R12.64+-0x8] ;  /* 0xfffff8040c107981 */ /* 0x002f22000c1e1900 */
[----:B--2---:R-:W-:-:S04]  /*0350*/  FMUL R17, R8, R15 ;  /* 0x0000000f08117220 */ /* 0x004fc80000400000 */
[----:B------:R-:W1:Y:S02]  /*0360*/  F2I.CEIL.NTZ R15, R17 ;  /* 0x00000011000f7305 */ /* 0x000e64000020b100 */
[----:B-1----:R-:W-:-:S04]  /*0370*/  LOP3.LUT R15, R15, 0x1, RZ, 0xc0, !PT ;  /* 0x000000010f0f7812 */ /* 0x002fc800078ec0ff */
[----:B------:R-:W-:-:S13]  /*0380*/  ISETP.NE.U32.AND P0, PT, R15, 0x1, PT ;  /* 0x000000010f00780c */ /* 0x000fda0003f05070 */
[C-C-:B----4-:R-:W-:Y:S01]  /*0390*/  @P0 FADD R18, R17.reuse, R16.reuse ;  /* 0x0000001011120221 */ /* 0x150fe20000000000 */
[----:B------:R-:W-:-:S04]  /*03a0*/  @!P0 FADD R18, R17, -R16 ;  /* 0x8000001011128221 */ /* 0x000fc80000000000 */
[----:B------:R-:W-:-:S05]  /*03b0*/  FADD R18, R18, R9 ;  /* 0x0000000912127221 */ /* 0x000fca0000000000 */
[----:B------:R1:W-:Y:S04]  /*03c0*/  STG.E desc[UR4][R2.64], R18 ;  /* 0x0000001202007986 */ /* 0x0003e8000c101904 */
[----:B---3--:R-:W2:Y:S02]  /*03d0*/  LDG.E R9, desc[UR4][R10.64+-0x4] ;  /* 0xfffffc040a097981 */ /* 0x008ea4000c1e1900 */
[----:B--2---:R-:W-:-:S04]  /*03e0*/  FMUL R16, R8, R9 ;  /* 0x0000000908107220 */ /* 0x004fc80000400000 */
[----:B------:R-:W2:Y:S02]  /*03f0*/  F2I.CEIL.NTZ R9, R16 ;  /* 0x0000001000097305 */ /* 0x000ea4000020b100 */
[----:B--2---:R-:W-:-:S04]  /*0400*/  LOP3.LUT R9, R9, 0x1, RZ, 0xc0, !PT ;  /* 0x0000000109097812 */ /* 0x004fc800078ec0ff */
[----:B------:R-:W-:-:S13]  /*0410*/  ISETP.NE.U32.AND P0, PT, R9, 0x1, PT ;  /* 0x000000010900780c */ /* 0x000fda0003f05070 */
[----:B------:R-:W2:Y:S04]  /*0420*/  @!P0 LDG.E R9, desc[UR4][R12.64+-0x4] ;  /* 0xfffffc040c098981 */ /* 0x000ea8000c1e1900 */
[----:B------:R-:W3:Y:S01]  /*0430*/  @P0 LDG.E R15, desc[UR4][R12.64+-0x4] ;  /* 0xfffffc040c0f0981 */ /* 0x000ee2000c1e1900 */
[C---:B--2---:R-:W-:Y:S01]  /*0440*/  @!P0 FADD R9, R16.reuse, -R9 ;  /* 0x8000000910098221 */ /* 0x044fe20000000000 */
[----:B---3--:R-:W-:-:S04]  /*0450*/  @P0 FADD R9, R16, R15 ;  /* 0x0000000f10090221 */ /* 0x008fc80000000000 */
[----:B------:R-:W-:-:S05]  /*0460*/  FADD R15, R18, R9 ;  /* 0x00000009120f7221 */ /* 0x000fca0000000000 */
[----:B------:R2:W-:Y:S04]  /*0470*/  STG.E desc[UR4][R2.64], R15 ;  /* 0x0000000f02007986 */ /* 0x0005e8000c101904 */
[----:B------:R-:W1:Y:S02]  /*0480*/  LDG.E R9, desc[UR4][R10.64] ;  /* 0x000000040a097981 */ /* 0x000e64000c1e1900 */
[----:B-1----:R-:W-:-:S04]  /*0490*/  FMUL R18, R8, R9 ;  /* 0x0000000908127220 */ /* 0x002fc80000400000 */
[----:B------:R-:W1:Y:S02]  /*04a0*/  F2I.CEIL.NTZ R9, R18 ;  /* 0x0000001200097305 */ /* 0x000e64000020b100 */
[----:B-1----:R-:W-:-:S04]  /*04b0*/  LOP3.LUT R9, R9, 0x1, RZ, 0xc0, !PT ;  /* 0x0000000109097812 */ /* 0x002fc800078ec0ff */
[----:B------:R-:W-:-:S13]  /*04c0*/  ISETP.NE.U32.AND P0, PT, R9, 0x1, PT ;  /* 0x000000010900780c */ /* 0x000fda0003f05070 */
[----:B------:R-:W3:Y:S04]  /*04d0*/  @!P0 LDG.E R9, desc[UR4][R12.64] ;  /* 0x000000040c098981 */ /* 0x000ee8000c1e1900 */
[----:B------:R-:W4:Y:S01]  /*04e0*/  @P0 LDG.E R17, desc[UR4][R12.64] ;  /* 0x000000040c110981 */ /* 0x000f22000c1e1900 */
[C---:B---3--:R-:W-:Y:S01]  /*04f0*/  @!P0 FADD R9, R18.reuse, -R9 ;  /* 0x8000000912098221 */ /* 0x048fe20000000000 */
[----:B----4-:R-:W-:-:S04]  /*0500*/  @P0 FADD R9, R18, R17 ;  /* 0x0000001112090221 */ /* 0x010fc80000000000 */
[----:B------:R-:W-:-:S05]  /*0510*/  FADD R16, R15, R9 ;  /* 0x000000090f107221 */ /* 0x000fca0000000000 */
[----:B------:R1:W-:Y:S04]  /*0520*/  STG.E desc[UR4][R2.64], R16 ;  /* 0x0000001002007986 */ /* 0x0003e8000c101904 */
[----:B------:R-:W3:Y:S02]  /*0530*/  LDG.E R11, desc[UR4][R10.64+0x4] ;  /* 0x000004040a0b7981 */ /* 0x000ee4000c1e1900 */
[----:B---3--:R-:W-:-:S04]  /*0540*/  FMUL R20, R8, R11 ;  /* 0x0000000b08147220 */ /* 0x008fc80000400000 */
[----:B------:R-:W3:Y:S02]  /*0550*/  F2I.CEIL.NTZ R9, R20 ;  /* 0x0000001400097305 */ /* 0x000ee4000020b100 */
[----:B---3--:R-:W-:-:S04]  /*0560*/  LOP3.LUT R9, R9, 0x1, RZ, 0xc0, !PT ;  /* 0x0000000109097812 */ /* 0x008fc800078ec0ff */
[----:B------:R-:W-:-:S13]  /*0570*/  ISETP.NE.U32.AND P0, PT, R9, 0x1, PT ;  /* 0x000000010900780c */ /* 0x000fda0003f05070 */
[----:B------:R-:W3:Y:S04]  /*0580*/  @!P0 LDG.E R9, desc[UR4][R12.64+0x4] ;  /* 0x000004040c098981 */ /* 0x000ee8000c1e1900 */
[----:B--2---:R-:W2:Y:S01]  /*0590*/  @P0 LDG.E R15, desc[UR4][R12.64+0x4] ;  /* 0x000004040c0f0981 */ /* 0x004ea2000c1e1900 */
[----:B------:R-:W-:Y:S02]  /*05a0*/  IADD3 R14, PT, PT, R14, 0x4, RZ ;  /* 0x000000040e0e7810 */ /* 0x000fe40007ffe0ff */
[----:B------:R-:W-:Y:S01]  /*05b0*/  IADD3 R0, PT, PT, R0, 0x4, RZ ;  /* 0x0000000400007810 */ /* 0x000fe20007ffe0ff */
[C---:B---3--:R-:W-:Y:S01]  /*05c0*/  @!P0 FADD R9, R20.reuse, -R9 ;  /* 0x8000000914098221 */ /* 0x048fe20000000000 */
[----:B--2---:R-:W-:Y:S01]  /*05d0*/  @P0 FADD R9, R20, R15 ;  /* 0x0000000f14090221 */ /* 0x004fe20000000000 */
[----:B------:R-:W-:-:S03]  /*05e0*/  ISETP.NE.AND P0, PT, R14, RZ, PT ;  /* 0x000000ff0e00720c */ /* 0x000fc60003f05270 */
[----:B------:R-:W-:-:S05]  /*05f0*/  FADD R9, R16, R9 ;  /* 0x0000000910097221 */ /* 0x000fca0000000000 */
[----:B------:R1:W-:Y:S05]  /*0600*/  STG.E desc[UR4][R2.64], R9 ;  /* 0x0000000902007986 */ /* 0x0003ea000c101904 */
[----:B------:R-:W-:Y:S05]  /*0610*/  @P0 BRA `(.L_x_16) ;  /* 0xfffffffc003c0947 */ /* 0x000fea000383ffff */
[----:B------:R-:W-:Y:S05]  /*0620*/  EXIT ;  /* 0x000000000000794d */ /* 0x000fea0003800000 */
.L_x_17:
        /* <DEDUP_REMOVED lines=13> */
.L_x_21:


//--------------------- .nv.shared._Z11calcularMaxPKfPfi --------------------------
	.section	.nv.shared._Z11calcularMaxPKfPfi,"aw",@nobits
	.sectionflags	@""
	.align	16
	.zero		1024


//--------------------- .nv.shared.reserved.0     --------------------------
	.section	.nv.shared.reserved.0,"aw",@nobits
	.weak		__nv_reservedSMEM_offset_0_alias
	.size		__nv_reservedSMEM_offset_0_alias, 0, 64
	.other		__nv_reservedSMEM_offset_0_alias,@"STO_CUDA_RESERVED_SHARED STV_DEFAULT"
__nv_reservedSMEM_offset_0_alias:
	.zero		0
	.zero		64


//--------------------- .nv.shared._Z9calcularDPKfPfj --------------------------
	.section	.nv.shared._Z9calcularDPKfPfj,"aw",@nobits
	.sectionflags	@""
	.align	16
	.zero		1024


//--------------------- .nv.shared._Z16calcularC_sharedPKfS0_Pfi --------------------------
	.section	.nv.shared._Z16calcularC_sharedPKfS0_Pfi,"aw",@nobits
	.sectionflags	@""
	.align	16
	.zero		1024


//--------------------- .nv.shared._Z9calcularCPKfS0_Pfi --------------------------
	.section	.nv.shared._Z9calcularCPKfS0_Pfi,"aw",@nobits
	.sectionflags	@""
	.align	16
	.zero		1024


//--------------------- .nv.constant0._Z11calcularMaxPKfPfi --------------------------
	.section	.nv.constant0._Z11calcularMaxPKfPfi,"a",@progbits
	.sectionflags	@""
	.align	4
.nv.constant0._Z11calcularMaxPKfPfi:
	.zero		916


//--------------------- .nv.constant0._Z9calcularDPKfPfj --------------------------
	.section	.nv.constant0._Z9calcularDPKfPfj,"a",@progbits
	.sectionflags	@""
	.align	4
.nv.constant0._Z9calcularDPKfPfj:
	.zero		916


//--------------------- .nv.constant0._Z16calcularC_sharedPKfS0_Pfi --------------------------
	.section	.nv.constant0._Z16calcularC_sharedPKfS0_Pfi,"a",@progbits
	.sectionflags	@""
	.align	4
.nv.constant0._Z16calcularC_sharedPKfS0_Pfi:
	.zero		924


//--------------------- .nv.constant0._Z9calcularCPKfS0_Pfi --------------------------
	.section	.nv.constant0._Z9calcularCPKfS0_Pfi,"a",@progbits
	.sectionflags	@""
	.align	4
.nv.constant0._Z9calcularCPKfS0_Pfi:
	.zero		924


//--------------------- SYMBOLS --------------------------

	.type		.nv.reservedSmem.offset0,@object
	.size		.nv.reservedSmem.offset0,0x4
	.type		.nv.reservedSmem.cap,@object
	.size		.nv.reservedSmem.cap,0x4
